//
// Generated by NVIDIA NVVM Compiler
//
// Compiler Build ID: CL-36424714
// Cuda compilation tools, release 13.0, V13.0.88
// Based on NVVM 20.0.0
//

.version 9.0
.target sm_100
.address_size 64

	// .globl	_Z6kernelILi128EEvPfS0_S0_l
.global .align 4 .b8 precalc_xorwow_matrix[102400];
.global .align 4 .b8 precalc_xorwow_offset_matrix[102400];
.global .align 4 .b8 mrg32k3aM1[2304];
.global .align 4 .b8 mrg32k3aM2[2304];
.global .align 4 .b8 mrg32k3aM1SubSeq[2016];
.global .align 4 .b8 mrg32k3aM2SubSeq[2016];
.global .align 4 .b8 mrg32k3aM1Seq[2304];
.global .align 4 .b8 mrg32k3aM2Seq[2304];
.const .align 8 .b8 __cr_lgamma_table[72];
// _ZZ6kernelILi128EEvPfS0_S0_lE1w has been demoted
// _ZZ6kernelILi128EEvPfS0_S0_lE7indices has been demoted
// _ZZ6kernelILi128EEvPfS0_S0_lE9residuals has been demoted
// _ZZ6kernelILi128EEvPfS0_S0_lE14residuals_copy has been demoted
// _ZZ6kernelILi128EEvPfS0_S0_lE8gradient has been demoted
// _ZZ6kernelILi128EEvPfS0_S0_lE9prev_loss has been demoted
// _ZZ6kernelILi128EEvPfS0_S0_lE4loss has been demoted
// _ZZ6kernelILi128EEvPfS0_S0_lE9index_low has been demoted
// _ZZ6kernelILi128EEvPfS0_S0_lE10index_high has been demoted

.visible .entry _Z6kernelILi128EEvPfS0_S0_l(
	.param .u64 .ptr .align 1 _Z6kernelILi128EEvPfS0_S0_l_param_0,
	.param .u64 .ptr .align 1 _Z6kernelILi128EEvPfS0_S0_l_param_1,
	.param .u64 .ptr .align 1 _Z6kernelILi128EEvPfS0_S0_l_param_2,
	.param .u64 _Z6kernelILi128EEvPfS0_S0_l_param_3
)
{
	.local .align 16 .b8 	__local_depot0[512];
	.reg .b64 	%SP;
	.reg .b64 	%SPL;
	.reg .pred 	%p<72>;
	.reg .b32 	%r<360>;
	.reg .b32 	%f<341>;
	.reg .b64 	%rd<52>;
	.reg .b64 	%fd<2>;
	// demoted variable
	.shared .align 4 .b8 _ZZ6kernelILi128EEvPfS0_S0_lE1w[24];
	// demoted variable
	.shared .align 4 .b8 _ZZ6kernelILi128EEvPfS0_S0_lE7indices[512];
	// demoted variable
	.shared .align 4 .b8 _ZZ6kernelILi128EEvPfS0_S0_lE9residuals[512];
	// demoted variable
	.shared .align 4 .b8 _ZZ6kernelILi128EEvPfS0_S0_lE14residuals_copy[512];
	// demoted variable
	.shared .align 4 .b8 _ZZ6kernelILi128EEvPfS0_S0_lE8gradient[24];
	// demoted variable
	.shared .align 4 .f32 _ZZ6kernelILi128EEvPfS0_S0_lE9prev_loss;
	// demoted variable
	.shared .align 4 .f32 _ZZ6kernelILi128EEvPfS0_S0_lE4loss;
	// demoted variable
	.shared .align 4 .u32 _ZZ6kernelILi128EEvPfS0_S0_lE9index_low;
	// demoted variable
	.shared .align 4 .u32 _ZZ6kernelILi128EEvPfS0_S0_lE10index_high;
	mov.u64 	%SPL, __local_depot0;
	ld.param.u64 	%rd7, [_Z6kernelILi128EEvPfS0_S0_l_param_3];
	add.u64 	%rd1, %SPL, 0;
	cvt.u32.u64 	%r117, %rd7;
	xor.b32  	%r118, %r117, -1429050551;
	mul.lo.s32 	%r1, %r118, 1099087573;
	{ .reg .b32 tmp; mov.b64 {tmp, %r119}, %rd7; }
	xor.b32  	%r120, %r119, -136515619;
	mul.lo.s32 	%r2, %r120, -1703105765;
	add.s32 	%r121, %r1, %r2;
	add.s32 	%r316, %r121, 6615241;
	mov.u32 	%r4, %tid.x;
	setp.ne.s32 	%p1, %r4, 0;
	@%p1 bra 	$L__BB0_2;
	mov.b32 	%r122, 1065353216;
	st.shared.u32 	[_ZZ6kernelILi128EEvPfS0_S0_lE1w], %r122;
	st.shared.u32 	[_ZZ6kernelILi128EEvPfS0_S0_lE1w+4], %r122;
	st.shared.u32 	[_ZZ6kernelILi128EEvPfS0_S0_lE1w+8], %r122;
	st.shared.u32 	[_ZZ6kernelILi128EEvPfS0_S0_lE1w+12], %r122;
	st.shared.u32 	[_ZZ6kernelILi128EEvPfS0_S0_lE1w+16], %r122;
	st.shared.u32 	[_ZZ6kernelILi128EEvPfS0_S0_lE1w+20], %r122;
	mov.b32 	%r123, 0;
	st.shared.u32 	[_ZZ6kernelILi128EEvPfS0_S0_lE9prev_loss], %r123;
$L__BB0_2:
	shl.b32 	%r125, %r4, 2;
	mov.u32 	%r126, _ZZ6kernelILi128EEvPfS0_S0_lE7indices;
	add.s32 	%r5, %r126, %r125;
	mov.u32 	%r127, _ZZ6kernelILi128EEvPfS0_S0_lE9residuals;
	add.s32 	%r6, %r127, %r125;
	mov.u32 	%r128, _ZZ6kernelILi128EEvPfS0_S0_lE14residuals_copy;
	add.s32 	%r7, %r128, %r125;
	mul.wide.u32 	%rd9, %r4, 4;
	add.s64 	%rd2, %rd1, %rd9;
	add.s32 	%r317, %r1, 5783321;
	xor.b32  	%r318, %r2, 88675123;
	add.s32 	%r319, %r2, 521288629;
	xor.b32  	%r320, %r1, 362436069;
	add.s32 	%r321, %r1, 123456789;
	mov.b32 	%r315, -1;
$L__BB0_3:
	mov.u32 	%r16, %r320;
	mov.u32 	%r320, %r319;
	mov.u32 	%r319, %r318;
	mov.u32 	%r318, %r317;
	ld.param.u64 	%rd50, [_Z6kernelILi128EEvPfS0_S0_l_param_1];
	ld.param.u64 	%rd48, [_Z6kernelILi128EEvPfS0_S0_l_param_0];
	shr.u32 	%r132, %r321, 2;
	xor.b32  	%r133, %r132, %r321;
	shl.b32 	%r134, %r318, 4;
	shl.b32 	%r135, %r133, 1;
	xor.b32  	%r136, %r134, %r135;
	xor.b32  	%r137, %r136, %r318;
	xor.b32  	%r317, %r137, %r133;
	add.s32 	%r316, %r316, 362437;
	add.s32 	%r138, %r317, %r316;
	cvt.rn.f32.u32 	%f66, %r138;
	fma.rn.f32 	%f67, %f66, 0f2F800000, 0f2F000000;
	mul.f32 	%f68, %f67, 0f447A0000;
	cvt.rzi.s32.f32 	%r139, %f68;
	add.s32 	%r140, %r139, %r4;
	mul.hi.u32 	%r141, %r140, 274877907;
	shr.u32 	%r142, %r141, 6;
	mul.lo.s32 	%r143, %r142, 1000;
	sub.s32 	%r144, %r140, %r143;
	st.shared.u32 	[%r5], %r144;
	cvta.to.global.u64 	%rd10, %rd50;
	mul.wide.u32 	%rd11, %r144, 4;
	add.s64 	%rd12, %rd10, %rd11;
	ld.global.f32 	%f69, [%rd12];
	cvta.to.global.u64 	%rd13, %rd48;
	add.s64 	%rd14, %rd13, %rd11;
	ld.global.f32 	%f70, [%rd14];
	ld.shared.f32 	%f71, [_ZZ6kernelILi128EEvPfS0_S0_lE1w];
	mul.f32 	%f72, %f70, %f71;
	sub.f32 	%f73, %f72, %f69;
	ld.global.f32 	%f74, [%rd14+4000];
	ld.shared.f32 	%f75, [_ZZ6kernelILi128EEvPfS0_S0_lE1w+4];
	fma.rn.f32 	%f76, %f74, %f75, %f73;
	ld.global.f32 	%f77, [%rd14+8000];
	ld.shared.f32 	%f78, [_ZZ6kernelILi128EEvPfS0_S0_lE1w+8];
	fma.rn.f32 	%f79, %f77, %f78, %f76;
	ld.global.f32 	%f80, [%rd14+12000];
	ld.shared.f32 	%f81, [_ZZ6kernelILi128EEvPfS0_S0_lE1w+12];
	fma.rn.f32 	%f82, %f80, %f81, %f79;
	ld.global.f32 	%f83, [%rd14+16000];
	ld.shared.f32 	%f84, [_ZZ6kernelILi128EEvPfS0_S0_lE1w+16];
	fma.rn.f32 	%f85, %f83, %f84, %f82;
	ld.global.f32 	%f86, [%rd14+20000];
	ld.shared.f32 	%f87, [_ZZ6kernelILi128EEvPfS0_S0_lE1w+20];
	fma.rn.f32 	%f88, %f86, %f87, %f85;
	st.shared.f32 	[%r6], %f88;
	add.s32 	%r323, %r127, 32;
	add.s32 	%r322, %r126, 32;
	mov.b32 	%r324, 0;
$L__BB0_4:
	ld.shared.f32 	%f1, [%r323+-28];
	ld.shared.f32 	%f2, [%r323+-32];
	setp.geu.f32 	%p2, %f1, %f2;
	@%p2 bra 	$L__BB0_6;
	st.shared.f32 	[%r323+-28], %f2;
	st.shared.f32 	[%r323+-32], %f1;
	ld.shared.u32 	%r147, [%r322+-28];
	ld.shared.u32 	%r148, [%r322+-32];
	st.shared.u32 	[%r322+-28], %r148;
	st.shared.u32 	[%r322+-32], %r147;
$L__BB0_6:
	ld.shared.f32 	%f3, [%r323+-20];
	ld.shared.f32 	%f4, [%r323+-24];
	setp.geu.f32 	%p3, %f3, %f4;
	@%p3 bra 	$L__BB0_8;
	st.shared.f32 	[%r323+-20], %f4;
	st.shared.f32 	[%r323+-24], %f3;
	ld.shared.u32 	%r149, [%r322+-20];
	ld.shared.u32 	%r150, [%r322+-24];
	st.shared.u32 	[%r322+-20], %r150;
	st.shared.u32 	[%r322+-24], %r149;
$L__BB0_8:
	ld.shared.f32 	%f5, [%r323+-12];
	ld.shared.f32 	%f6, [%r323+-16];
	setp.geu.f32 	%p4, %f5, %f6;
	@%p4 bra 	$L__BB0_10;
	st.shared.f32 	[%r323+-12], %f6;
	st.shared.f32 	[%r323+-16], %f5;
	ld.shared.u32 	%r151, [%r322+-12];
	ld.shared.u32 	%r152, [%r322+-16];
	st.shared.u32 	[%r322+-12], %r152;
	st.shared.u32 	[%r322+-16], %r151;
$L__BB0_10:
	ld.shared.f32 	%f7, [%r323+-4];
	ld.shared.f32 	%f8, [%r323+-8];
	setp.geu.f32 	%p5, %f7, %f8;
	@%p5 bra 	$L__BB0_12;
	st.shared.f32 	[%r323+-4], %f8;
	st.shared.f32 	[%r323+-8], %f7;
	ld.shared.u32 	%r153, [%r322+-4];
	ld.shared.u32 	%r154, [%r322+-8];
	st.shared.u32 	[%r322+-4], %r154;
	st.shared.u32 	[%r322+-8], %r153;
$L__BB0_12:
	ld.shared.f32 	%f9, [%r323+4];
	ld.shared.f32 	%f10, [%r323];
	setp.geu.f32 	%p6, %f9, %f10;
	@%p6 bra 	$L__BB0_14;
	st.shared.f32 	[%r323+4], %f10;
	st.shared.f32 	[%r323], %f9;
	ld.shared.u32 	%r155, [%r322+4];
	ld.shared.u32 	%r156, [%r322];
	st.shared.u32 	[%r322+4], %r156;
	st.shared.u32 	[%r322], %r155;
$L__BB0_14:
	ld.shared.f32 	%f11, [%r323+12];
	ld.shared.f32 	%f12, [%r323+8];
	setp.geu.f32 	%p7, %f11, %f12;
	@%p7 bra 	$L__BB0_16;
	st.shared.f32 	[%r323+12], %f12;
	st.shared.f32 	[%r323+8], %f11;
	ld.shared.u32 	%r157, [%r322+12];
	ld.shared.u32 	%r158, [%r322+8];
	st.shared.u32 	[%r322+12], %r158;
	st.shared.u32 	[%r322+8], %r157;
$L__BB0_16:
	ld.shared.f32 	%f13, [%r323+20];
	ld.shared.f32 	%f14, [%r323+16];
	setp.geu.f32 	%p8, %f13, %f14;
	@%p8 bra 	$L__BB0_18;
	st.shared.f32 	[%r323+20], %f14;
	st.shared.f32 	[%r323+16], %f13;
	ld.shared.u32 	%r159, [%r322+20];
	ld.shared.u32 	%r160, [%r322+16];
	st.shared.u32 	[%r322+20], %r160;
	st.shared.u32 	[%r322+16], %r159;
$L__BB0_18:
	ld.shared.f32 	%f15, [%r323+28];
	ld.shared.f32 	%f16, [%r323+24];
	setp.geu.f32 	%p9, %f15, %f16;
	@%p9 bra 	$L__BB0_20;
	st.shared.f32 	[%r323+28], %f16;
	st.shared.f32 	[%r323+24], %f15;
	ld.shared.u32 	%r161, [%r322+28];
	ld.shared.u32 	%r162, [%r322+24];
	st.shared.u32 	[%r322+28], %r162;
	st.shared.u32 	[%r322+24], %r161;
$L__BB0_20:
	add.s32 	%r25, %r324, 16;
	add.s32 	%r163, %r324, 1;
	add.s32 	%r323, %r323, 64;
	add.s32 	%r322, %r322, 64;
	setp.lt.u32 	%p10, %r163, 112;
	mov.u32 	%r324, %r25;
	@%p10 bra 	$L__BB0_4;
	mov.b32 	%r325, 2;
$L__BB0_22:
	mov.u32 	%r28, %r325;
	bar.sync 	0;
	shl.b32 	%r325, %r28, 1;
	add.s32 	%r165, %r325, -1;
	and.b32  	%r166, %r165, %r4;
	setp.ne.s32 	%p11, %r166, 0;
	@%p11 bra 	$L__BB0_51;
	add.s32 	%r30, %r28, %r4;
	setp.gt.u32 	%p12, %r30, 127;
	@%p12 bra 	$L__BB0_52;
	add.s32 	%r168, %r30, %r28;
	min.u32 	%r31, %r168, 128;
	mov.b32 	%r326, 0;
	mov.u32 	%r327, %r4;
	mov.u32 	%r328, %r30;
	mov.u32 	%r329, %r4;
$L__BB0_25:
	mov.u32 	%r33, %r327;
	mov.u32 	%r32, %r326;
	add.s32 	%r327, %r33, 1;
	shl.b32 	%r169, %r329, 2;
	add.s32 	%r171, %r127, %r169;
	ld.shared.f32 	%f17, [%r171];
	shl.b32 	%r172, %r328, 2;
	add.s32 	%r173, %r127, %r172;
	ld.shared.f32 	%f18, [%r173];
	setp.geu.f32 	%p13, %f17, %f18;
	@%p13 bra 	$L__BB0_27;
	shl.b32 	%r180, %r33, 2;
	add.s32 	%r182, %r128, %r180;
	st.shared.f32 	[%r182], %f17;
	mov.u32 	%r184, _ZZ6kernelILi128EEvPfS0_S0_lE7indices;
	add.s32 	%r185, %r184, %r169;
	ld.shared.u32 	%r186, [%r185];
	mul.wide.u32 	%rd17, %r33, 4;
	add.s64 	%rd18, %rd1, %rd17;
	st.local.u32 	[%rd18], %r186;
	add.s32 	%r329, %r329, 1;
	bra.uni 	$L__BB0_28;
$L__BB0_27:
	shl.b32 	%r174, %r32, 2;
	add.s32 	%r175, %r7, %r174;
	st.shared.f32 	[%r175], %f18;
	add.s32 	%r178, %r126, %r172;
	ld.shared.u32 	%r179, [%r178];
	mul.wide.u32 	%rd15, %r33, 4;
	add.s64 	%rd16, %rd1, %rd15;
	st.local.u32 	[%rd16], %r179;
	add.s32 	%r328, %r328, 1;
$L__BB0_28:
	setp.ne.s32 	%p14, %r329, %r30;
	setp.ne.s32 	%p15, %r328, %r31;
	and.pred  	%p16, %p14, %p15;
	add.s32 	%r326, %r32, 1;
	@%p16 bra 	$L__BB0_25;
	setp.eq.s32 	%p17, %r329, %r30;
	@%p17 bra 	$L__BB0_44;
	setp.le.s32 	%p18, %r30, %r329;
	@%p18 bra 	$L__BB0_37;
	sub.s32 	%r42, %r31, %r30;
	sub.s32 	%r188, %r30, %r329;
	and.b32  	%r43, %r188, 3;
	setp.eq.s32 	%p19, %r43, 0;
	mov.u32 	%r332, %r30;
	@%p19 bra 	$L__BB0_35;
	add.s32 	%r44, %r30, -1;
	shl.b32 	%r189, %r28, 2;
	add.s32 	%r45, %r6, %r189;
	ld.shared.f32 	%f89, [%r45+-4];
	shl.b32 	%r190, %r42, 2;
	add.s32 	%r46, %r45, %r190;
	st.shared.f32 	[%r46+-4], %f89;
	add.s32 	%r47, %r5, %r189;
	ld.shared.u32 	%r191, [%r47+-4];
	add.s32 	%r48, %r47, %r190;
	st.shared.u32 	[%r48+-4], %r191;
	setp.eq.s32 	%p20, %r43, 1;
	mov.u32 	%r332, %r44;
	@%p20 bra 	$L__BB0_35;
	add.s32 	%r332, %r44, -1;
	ld.shared.f32 	%f90, [%r45+-8];
	st.shared.f32 	[%r46+-8], %f90;
	ld.shared.u32 	%r192, [%r47+-8];
	st.shared.u32 	[%r48+-8], %r192;
	setp.eq.s32 	%p21, %r43, 2;
	@%p21 bra 	$L__BB0_35;
	add.s32 	%r332, %r44, -2;
	ld.shared.f32 	%f91, [%r45+-12];
	st.shared.f32 	[%r46+-12], %f91;
	ld.shared.u32 	%r193, [%r47+-12];
	st.shared.u32 	[%r48+-12], %r193;
$L__BB0_35:
	sub.s32 	%r194, %r329, %r30;
	setp.gt.u32 	%p22, %r194, -4;
	@%p22 bra 	$L__BB0_37;
$L__BB0_36:
	shl.b32 	%r195, %r332, 2;
	add.s32 	%r197, %r127, %r195;
	ld.shared.f32 	%f92, [%r197+-4];
	shl.b32 	%r198, %r42, 2;
	add.s32 	%r199, %r197, %r198;
	st.shared.f32 	[%r199+-4], %f92;
	add.s32 	%r201, %r126, %r195;
	ld.shared.u32 	%r202, [%r201+-4];
	add.s32 	%r203, %r201, %r198;
	st.shared.u32 	[%r203+-4], %r202;
	ld.shared.f32 	%f93, [%r197+-8];
	st.shared.f32 	[%r199+-8], %f93;
	ld.shared.u32 	%r204, [%r201+-8];
	st.shared.u32 	[%r203+-8], %r204;
	ld.shared.f32 	%f94, [%r197+-12];
	st.shared.f32 	[%r199+-12], %f94;
	ld.shared.u32 	%r205, [%r201+-12];
	st.shared.u32 	[%r203+-12], %r205;
	add.s32 	%r332, %r332, -4;
	ld.shared.f32 	%f95, [%r197+-16];
	st.shared.f32 	[%r199+-16], %f95;
	ld.shared.u32 	%r206, [%r201+-16];
	st.shared.u32 	[%r203+-16], %r206;
	setp.gt.s32 	%p23, %r332, %r329;
	@%p23 bra 	$L__BB0_36;
$L__BB0_37:
	setp.gt.u32 	%p24, %r4, %r33;
	@%p24 bra 	$L__BB0_51;
	and.b32  	%r59, %r32, 3;
	setp.eq.s32 	%p25, %r59, 3;
	mov.u32 	%r335, %r4;
	@%p25 bra 	$L__BB0_42;
	add.s32 	%r335, %r4, 1;
	ld.shared.f32 	%f96, [%r7];
	st.shared.f32 	[%r6], %f96;
	ld.local.u32 	%r207, [%rd2];
	st.shared.u32 	[%r5], %r207;
	setp.eq.s32 	%p26, %r59, 0;
	@%p26 bra 	$L__BB0_42;
	add.s32 	%r335, %r4, 2;
	ld.shared.f32 	%f97, [%r7+4];
	st.shared.f32 	[%r6+4], %f97;
	ld.local.u32 	%r208, [%rd2+4];
	st.shared.u32 	[%r5+4], %r208;
	setp.eq.s32 	%p27, %r59, 1;
	@%p27 bra 	$L__BB0_42;
	add.s32 	%r335, %r4, 3;
	ld.shared.f32 	%f98, [%r7+8];
	st.shared.f32 	[%r6+8], %f98;
	ld.local.u32 	%r209, [%rd2+8];
	st.shared.u32 	[%r5+8], %r209;
$L__BB0_42:
	setp.lt.u32 	%p28, %r32, 3;
	@%p28 bra 	$L__BB0_51;
$L__BB0_43:
	shl.b32 	%r210, %r335, 2;
	add.s32 	%r212, %r128, %r210;
	ld.shared.f32 	%f99, [%r212];
	add.s32 	%r214, %r127, %r210;
	st.shared.f32 	[%r214], %f99;
	mul.wide.u32 	%rd19, %r335, 4;
	add.s64 	%rd20, %rd1, %rd19;
	ld.local.u32 	%r215, [%rd20];
	add.s32 	%r217, %r126, %r210;
	st.shared.u32 	[%r217], %r215;
	ld.shared.f32 	%f100, [%r212+4];
	st.shared.f32 	[%r214+4], %f100;
	ld.local.u32 	%r218, [%rd20+4];
	st.shared.u32 	[%r217+4], %r218;
	ld.shared.f32 	%f101, [%r212+8];
	st.shared.f32 	[%r214+8], %f101;
	ld.local.u32 	%r219, [%rd20+8];
	st.shared.u32 	[%r217+8], %r219;
	ld.shared.f32 	%f102, [%r212+12];
	st.shared.f32 	[%r214+12], %f102;
	ld.local.u32 	%r220, [%rd20+12];
	st.shared.u32 	[%r217+12], %r220;
	add.s32 	%r335, %r335, 4;
	setp.ne.s32 	%p29, %r335, %r327;
	@%p29 bra 	$L__BB0_43;
	bra.uni 	$L__BB0_51;
$L__BB0_44:
	setp.gt.u32 	%p30, %r4, %r33;
	@%p30 bra 	$L__BB0_51;
	and.b32  	%r52, %r32, 3;
	setp.eq.s32 	%p31, %r52, 3;
	mov.u32 	%r333, %r4;
	@%p31 bra 	$L__BB0_49;
	add.s32 	%r333, %r4, 1;
	ld.shared.f32 	%f103, [%r7];
	st.shared.f32 	[%r6], %f103;
	ld.local.u32 	%r221, [%rd2];
	st.shared.u32 	[%r5], %r221;
	setp.eq.s32 	%p32, %r52, 0;
	@%p32 bra 	$L__BB0_49;
	add.s32 	%r333, %r4, 2;
	ld.shared.f32 	%f104, [%r7+4];
	st.shared.f32 	[%r6+4], %f104;
	ld.local.u32 	%r222, [%rd2+4];
	st.shared.u32 	[%r5+4], %r222;
	setp.eq.s32 	%p33, %r52, 1;
	@%p33 bra 	$L__BB0_49;
	add.s32 	%r333, %r4, 3;
	ld.shared.f32 	%f105, [%r7+8];
	st.shared.f32 	[%r6+8], %f105;
	ld.local.u32 	%r223, [%rd2+8];
	st.shared.u32 	[%r5+8], %r223;
$L__BB0_49:
	setp.lt.u32 	%p34, %r32, 3;
	@%p34 bra 	$L__BB0_51;
$L__BB0_50:
	shl.b32 	%r224, %r333, 2;
	add.s32 	%r226, %r128, %r224;
	ld.shared.f32 	%f106, [%r226];
	add.s32 	%r228, %r127, %r224;
	st.shared.f32 	[%r228], %f106;
	mul.wide.u32 	%rd21, %r333, 4;
	add.s64 	%rd22, %rd1, %rd21;
	ld.local.u32 	%r229, [%rd22];
	mov.u32 	%r230, _ZZ6kernelILi128EEvPfS0_S0_lE7indices;
	add.s32 	%r231, %r230, %r224;
	st.shared.u32 	[%r231], %r229;
	ld.shared.f32 	%f107, [%r226+4];
	st.shared.f32 	[%r228+4], %f107;
	ld.local.u32 	%r232, [%rd22+4];
	st.shared.u32 	[%r231+4], %r232;
	ld.shared.f32 	%f108, [%r226+8];
	st.shared.f32 	[%r228+8], %f108;
	ld.local.u32 	%r233, [%rd22+8];
	st.shared.u32 	[%r231+8], %r233;
	ld.shared.f32 	%f109, [%r226+12];
	st.shared.f32 	[%r228+12], %f109;
	ld.local.u32 	%r234, [%rd22+12];
	st.shared.u32 	[%r231+12], %r234;
	add.s32 	%r333, %r333, 4;
	setp.eq.s32 	%p35, %r333, %r327;
	@%p35 bra 	$L__BB0_51;
	bra.uni 	$L__BB0_50;
$L__BB0_51:
	setp.lt.u32 	%p36, %r28, 64;
	@%p36 bra 	$L__BB0_22;
$L__BB0_52:
	setp.ne.s32 	%p37, %r4, 0;
	bar.sync 	0;
	@%p37 bra 	$L__BB0_95;
	mov.b32 	%r345, 0;
	st.shared.u32 	[_ZZ6kernelILi128EEvPfS0_S0_lE9index_low], %r345;
	ld.shared.f32 	%f110, [_ZZ6kernelILi128EEvPfS0_S0_lE9residuals];
	abs.f32 	%f320, %f110;
	mov.b32 	%r338, 127;
	st.shared.u32 	[_ZZ6kernelILi128EEvPfS0_S0_lE10index_high], %r338;
	ld.shared.f32 	%f111, [_ZZ6kernelILi128EEvPfS0_S0_lE9residuals+508];
	abs.f32 	%f319, %f111;
	mov.u32 	%r340, %r345;
$L__BB0_54:
	setp.geu.f32 	%p38, %f320, %f319;
	@%p38 bra 	$L__BB0_56;
	shl.b32 	%r241, %r338, 2;
	add.s32 	%r243, %r127, %r241;
	mov.b32 	%r244, 0;
	st.shared.u32 	[%r243], %r244;
	add.s32 	%r338, %r338, -1;
	st.shared.u32 	[_ZZ6kernelILi128EEvPfS0_S0_lE10index_high], %r338;
	ld.shared.f32 	%f113, [%r243+-4];
	abs.f32 	%f319, %f113;
	bra.uni 	$L__BB0_57;
$L__BB0_56:
	shl.b32 	%r237, %r345, 2;
	add.s32 	%r239, %r127, %r237;
	mov.b32 	%r240, 0;
	st.shared.u32 	[%r239], %r240;
	add.s32 	%r345, %r345, 1;
	st.shared.u32 	[_ZZ6kernelILi128EEvPfS0_S0_lE9index_low], %r345;
	ld.shared.f32 	%f112, [%r239+4];
	abs.f32 	%f320, %f112;
$L__BB0_57:
	setp.lt.f32 	%p39, %f320, %f319;
	@%p39 bra 	$L__BB0_59;
	shl.b32 	%r245, %r345, 2;
	add.s32 	%r247, %r127, %r245;
	mov.b32 	%r248, 0;
	st.shared.u32 	[%r247], %r248;
	add.s32 	%r345, %r345, 1;
	st.shared.u32 	[_ZZ6kernelILi128EEvPfS0_S0_lE9index_low], %r345;
	ld.shared.f32 	%f114, [%r247+4];
	abs.f32 	%f320, %f114;
	bra.uni 	$L__BB0_60;
$L__BB0_59:
	shl.b32 	%r249, %r338, 2;
	add.s32 	%r251, %r127, %r249;
	mov.b32 	%r252, 0;
	st.shared.u32 	[%r251], %r252;
	add.s32 	%r338, %r338, -1;
	st.shared.u32 	[_ZZ6kernelILi128EEvPfS0_S0_lE10index_high], %r338;
	ld.shared.f32 	%f115, [%r251+-4];
	abs.f32 	%f319, %f115;
$L__BB0_60:
	add.s32 	%r340, %r340, 2;
	setp.ne.s32 	%p40, %r340, 62;
	@%p40 bra 	$L__BB0_54;
	bra.uni 	$L__BB0_62;
$L__BB0_61:
	st.shared.u32 	[_ZZ6kernelILi128EEvPfS0_S0_lE10index_high], %r338;
$L__BB0_62:
	setp.lt.s32 	%p41, %r338, %r345;
	mov.f32 	%f332, 0f00000000;
	@%p41 bra 	$L__BB0_76;
	sub.s32 	%r253, %r338, %r345;
	add.s32 	%r82, %r253, 1;
	and.b32  	%r83, %r82, 15;
	setp.lt.u32 	%p42, %r253, 15;
	mov.f32 	%f332, 0f00000000;
	mov.u32 	%r349, %r345;
	@%p42 bra 	$L__BB0_66;
	and.b32  	%r84, %r82, -16;
	mov.b32 	%r348, 0;
	mov.f32 	%f332, 0f00000000;
	mov.u32 	%r349, %r345;
$L__BB0_65:
	.pragma "nounroll";
	shl.b32 	%r255, %r349, 2;
	add.s32 	%r257, %r127, %r255;
	ld.shared.f32 	%f120, [%r257];
	add.f32 	%f121, %f332, %f120;
	ld.shared.f32 	%f122, [%r257+4];
	add.f32 	%f123, %f121, %f122;
	ld.shared.f32 	%f124, [%r257+8];
	add.f32 	%f125, %f123, %f124;
	ld.shared.f32 	%f126, [%r257+12];
	add.f32 	%f127, %f125, %f126;
	ld.shared.f32 	%f128, [%r257+16];
	add.f32 	%f129, %f127, %f128;
	ld.shared.f32 	%f130, [%r257+20];
	add.f32 	%f131, %f129, %f130;
	ld.shared.f32 	%f132, [%r257+24];
	add.f32 	%f133, %f131, %f132;
	ld.shared.f32 	%f134, [%r257+28];
	add.f32 	%f135, %f133, %f134;
	ld.shared.f32 	%f136, [%r257+32];
	add.f32 	%f137, %f135, %f136;
	ld.shared.f32 	%f138, [%r257+36];
	add.f32 	%f139, %f137, %f138;
	ld.shared.f32 	%f140, [%r257+40];
	add.f32 	%f141, %f139, %f140;
	ld.shared.f32 	%f142, [%r257+44];
	add.f32 	%f143, %f141, %f142;
	ld.shared.f32 	%f144, [%r257+48];
	add.f32 	%f145, %f143, %f144;
	ld.shared.f32 	%f146, [%r257+52];
	add.f32 	%f147, %f145, %f146;
	ld.shared.f32 	%f148, [%r257+56];
	add.f32 	%f149, %f147, %f148;
	ld.shared.f32 	%f150, [%r257+60];
	add.f32 	%f332, %f149, %f150;
	add.s32 	%r349, %r349, 16;
	add.s32 	%r348, %r348, 16;
	setp.ne.s32 	%p43, %r348, %r84;
	@%p43 bra 	$L__BB0_65;
$L__BB0_66:
	setp.eq.s32 	%p44, %r83, 0;
	@%p44 bra 	$L__BB0_76;
	and.b32  	%r90, %r82, 7;
	setp.lt.u32 	%p45, %r83, 8;
	@%p45 bra 	$L__BB0_69;
	shl.b32 	%r258, %r349, 2;
	add.s32 	%r260, %r127, %r258;
	ld.shared.f32 	%f152, [%r260];
	add.f32 	%f153, %f332, %f152;
	ld.shared.f32 	%f154, [%r260+4];
	add.f32 	%f155, %f153, %f154;
	ld.shared.f32 	%f156, [%r260+8];
	add.f32 	%f157, %f155, %f156;
	ld.shared.f32 	%f158, [%r260+12];
	add.f32 	%f159, %f157, %f158;
	ld.shared.f32 	%f160, [%r260+16];
	add.f32 	%f161, %f159, %f160;
	ld.shared.f32 	%f162, [%r260+20];
	add.f32 	%f163, %f161, %f162;
	ld.shared.f32 	%f164, [%r260+24];
	add.f32 	%f165, %f163, %f164;
	ld.shared.f32 	%f166, [%r260+28];
	add.f32 	%f332, %f165, %f166;
	add.s32 	%r349, %r349, 8;
$L__BB0_69:
	setp.eq.s32 	%p46, %r90, 0;
	@%p46 bra 	$L__BB0_76;
	and.b32  	%r93, %r82, 3;
	setp.lt.u32 	%p47, %r90, 4;
	@%p47 bra 	$L__BB0_72;
	shl.b32 	%r261, %r349, 2;
	add.s32 	%r263, %r127, %r261;
	ld.shared.f32 	%f168, [%r263];
	add.f32 	%f169, %f332, %f168;
	ld.shared.f32 	%f170, [%r263+4];
	add.f32 	%f171, %f169, %f170;
	ld.shared.f32 	%f172, [%r263+8];
	add.f32 	%f173, %f171, %f172;
	ld.shared.f32 	%f174, [%r263+12];
	add.f32 	%f332, %f173, %f174;
	add.s32 	%r349, %r349, 4;
$L__BB0_72:
	setp.eq.s32 	%p48, %r93, 0;
	@%p48 bra 	$L__BB0_76;
	shl.b32 	%r264, %r349, 2;
	add.s32 	%r96, %r127, %r264;
	ld.shared.f32 	%f175, [%r96];
	add.f32 	%f332, %f332, %f175;
	setp.eq.s32 	%p49, %r93, 1;
	@%p49 bra 	$L__BB0_76;
	ld.shared.f32 	%f176, [%r96+4];
	add.f32 	%f332, %f332, %f176;
	setp.eq.s32 	%p50, %r93, 2;
	@%p50 bra 	$L__BB0_76;
	ld.shared.f32 	%f177, [%r96+8];
	add.f32 	%f332, %f332, %f177;
$L__BB0_76:
	setp.lt.s32 	%p51, %r338, %r345;
	sub.s32 	%r97, %r338, %r345;
	cvt.rn.f32.s32 	%f45, %r97;
	div.rn.f32 	%f46, %f332, %f45;
	mov.f32 	%f340, 0f00000000;
	@%p51 bra 	$L__BB0_88;
	add.s32 	%r98, %r97, 1;
	setp.lt.u32 	%p52, %r97, 7;
	mov.f32 	%f340, 0f00000000;
	mov.u32 	%r354, %r345;
	@%p52 bra 	$L__BB0_80;
	and.b32  	%r99, %r98, -8;
	mov.b32 	%r353, 0;
	mov.f32 	%f340, 0f00000000;
	mov.u32 	%r354, %r345;
$L__BB0_79:
	.pragma "nounroll";
	shl.b32 	%r268, %r354, 2;
	add.s32 	%r270, %r127, %r268;
	ld.shared.f32 	%f182, [%r270];
	sub.f32 	%f183, %f182, %f46;
	fma.rn.f32 	%f184, %f183, %f183, %f340;
	ld.shared.f32 	%f185, [%r270+4];
	sub.f32 	%f186, %f185, %f46;
	fma.rn.f32 	%f187, %f186, %f186, %f184;
	ld.shared.f32 	%f188, [%r270+8];
	sub.f32 	%f189, %f188, %f46;
	fma.rn.f32 	%f190, %f189, %f189, %f187;
	ld.shared.f32 	%f191, [%r270+12];
	sub.f32 	%f192, %f191, %f46;
	fma.rn.f32 	%f193, %f192, %f192, %f190;
	ld.shared.f32 	%f194, [%r270+16];
	sub.f32 	%f195, %f194, %f46;
	fma.rn.f32 	%f196, %f195, %f195, %f193;
	ld.shared.f32 	%f197, [%r270+20];
	sub.f32 	%f198, %f197, %f46;
	fma.rn.f32 	%f199, %f198, %f198, %f196;
	ld.shared.f32 	%f200, [%r270+24];
	sub.f32 	%f201, %f200, %f46;
	fma.rn.f32 	%f202, %f201, %f201, %f199;
	ld.shared.f32 	%f203, [%r270+28];
	sub.f32 	%f204, %f203, %f46;
	fma.rn.f32 	%f340, %f204, %f204, %f202;
	add.s32 	%r354, %r354, 8;
	add.s32 	%r353, %r353, 8;
	setp.ne.s32 	%p53, %r353, %r99;
	@%p53 bra 	$L__BB0_79;
$L__BB0_80:
	and.b32  	%r105, %r98, 7;
	setp.eq.s32 	%p54, %r105, 0;
	@%p54 bra 	$L__BB0_88;
	and.b32  	%r106, %r98, 3;
	setp.lt.u32 	%p55, %r105, 4;
	@%p55 bra 	$L__BB0_83;
	shl.b32 	%r271, %r354, 2;
	add.s32 	%r273, %r127, %r271;
	ld.shared.f32 	%f206, [%r273];
	sub.f32 	%f207, %f206, %f46;
	fma.rn.f32 	%f208, %f207, %f207, %f340;
	ld.shared.f32 	%f209, [%r273+4];
	sub.f32 	%f210, %f209, %f46;
	fma.rn.f32 	%f211, %f210, %f210, %f208;
	ld.shared.f32 	%f212, [%r273+8];
	sub.f32 	%f213, %f212, %f46;
	fma.rn.f32 	%f214, %f213, %f213, %f211;
	ld.shared.f32 	%f215, [%r273+12];
	sub.f32 	%f216, %f215, %f46;
	fma.rn.f32 	%f340, %f216, %f216, %f214;
	add.s32 	%r354, %r354, 4;
$L__BB0_83:
	setp.eq.s32 	%p56, %r106, 0;
	@%p56 bra 	$L__BB0_88;
	setp.eq.s32 	%p57, %r106, 1;
	@%p57 bra 	$L__BB0_86;
	shl.b32 	%r274, %r354, 2;
	add.s32 	%r276, %r127, %r274;
	ld.shared.f32 	%f218, [%r276];
	sub.f32 	%f219, %f218, %f46;
	fma.rn.f32 	%f220, %f219, %f219, %f340;
	ld.shared.f32 	%f221, [%r276+4];
	sub.f32 	%f222, %f221, %f46;
	fma.rn.f32 	%f340, %f222, %f222, %f220;
	add.s32 	%r354, %r354, 2;
$L__BB0_86:
	and.b32  	%r277, %r98, 1;
	setp.eq.b32 	%p58, %r277, 1;
	not.pred 	%p59, %p58;
	@%p59 bra 	$L__BB0_88;
	shl.b32 	%r278, %r354, 2;
	add.s32 	%r280, %r127, %r278;
	ld.shared.f32 	%f223, [%r280];
	sub.f32 	%f224, %f223, %f46;
	fma.rn.f32 	%f340, %f224, %f224, %f340;
$L__BB0_88:
	div.rn.f32 	%f225, %f340, %f45;
	sqrt.rn.f32 	%f226, %f225;
	add.f32 	%f59, %f226, %f226;
	sub.f32 	%f60, %f46, %f59;
	shl.b32 	%r281, %r345, 2;
	add.s32 	%r283, %r127, %r281;
	ld.shared.f32 	%f61, [%r283];
	setp.geu.f32 	%p60, %f61, %f60;
	@%p60 bra 	$L__BB0_91;
$L__BB0_89:
	shl.b32 	%r284, %r345, 2;
	add.s32 	%r286, %r127, %r284;
	mov.b32 	%r287, 0;
	st.shared.u32 	[%r286], %r287;
	add.s32 	%r345, %r345, 1;
	ld.shared.f32 	%f227, [%r286+4];
	setp.lt.f32 	%p61, %f227, %f60;
	@%p61 bra 	$L__BB0_89;
	st.shared.u32 	[_ZZ6kernelILi128EEvPfS0_S0_lE9index_low], %r345;
$L__BB0_91:
	add.f32 	%f62, %f46, %f59;
	shl.b32 	%r288, %r338, 2;
	add.s32 	%r290, %r127, %r288;
	ld.shared.f32 	%f228, [%r290];
	setp.leu.f32 	%p62, %f228, %f62;
	@%p62 bra 	$L__BB0_93;
$L__BB0_92:
	shl.b32 	%r311, %r338, 2;
	add.s32 	%r313, %r127, %r311;
	mov.b32 	%r314, 0;
	st.shared.u32 	[%r313], %r314;
	add.s32 	%r338, %r338, -1;
	ld.shared.f32 	%f318, [%r313+-4];
	setp.gt.f32 	%p71, %f318, %f62;
	@%p71 bra 	$L__BB0_92;
	bra.uni 	$L__BB0_61;
$L__BB0_93:
	setp.lt.f32 	%p63, %f61, %f60;
	@%p63 bra 	$L__BB0_62;
	mov.b32 	%r291, 0;
	st.shared.u32 	[_ZZ6kernelILi128EEvPfS0_S0_lE4loss], %r291;
	st.shared.u32 	[_ZZ6kernelILi128EEvPfS0_S0_lE8gradient], %r291;
	st.shared.u32 	[_ZZ6kernelILi128EEvPfS0_S0_lE8gradient+4], %r291;
	st.shared.u32 	[_ZZ6kernelILi128EEvPfS0_S0_lE8gradient+8], %r291;
	st.shared.u32 	[_ZZ6kernelILi128EEvPfS0_S0_lE8gradient+12], %r291;
	st.shared.u32 	[_ZZ6kernelILi128EEvPfS0_S0_lE8gradient+16], %r291;
	st.shared.u32 	[_ZZ6kernelILi128EEvPfS0_S0_lE8gradient+20], %r291;
$L__BB0_95:
	ld.param.u64 	%rd49, [_Z6kernelILi128EEvPfS0_S0_l_param_0];
	cvta.to.global.u64 	%rd3, %rd49;
	bar.sync 	0;
	ld.shared.f32 	%f63, [%r6];
	abs.f32 	%f64, %f63;
	setp.gtu.f32 	%p64, %f64, 0f41200000;
	@%p64 bra 	$L__BB0_97;
	mul.f32 	%f229, %f63, %f63;
	mul.f32 	%f230, %f229, 0f3F000000;
	atom.shared.add.f32 	%f231, [_ZZ6kernelILi128EEvPfS0_S0_lE4loss], %f230;
	ld.shared.u32 	%r292, [%r5];
	mul.wide.s32 	%rd23, %r292, 4;
	add.s64 	%rd24, %rd3, %rd23;
	ld.global.f32 	%f232, [%rd24];
	mul.f32 	%f233, %f63, %f232;
	atom.shared.add.f32 	%f234, [_ZZ6kernelILi128EEvPfS0_S0_lE8gradient], %f233;
	ld.shared.u32 	%r293, [%r5];
	mul.wide.s32 	%rd25, %r293, 4;
	add.s64 	%rd26, %rd3, %rd25;
	ld.global.f32 	%f235, [%rd26+4000];
	mul.f32 	%f236, %f63, %f235;
	atom.shared.add.f32 	%f237, [_ZZ6kernelILi128EEvPfS0_S0_lE8gradient+4], %f236;
	ld.shared.u32 	%r294, [%r5];
	mul.wide.s32 	%rd27, %r294, 4;
	add.s64 	%rd28, %rd3, %rd27;
	ld.global.f32 	%f238, [%rd28+8000];
	mul.f32 	%f239, %f63, %f238;
	atom.shared.add.f32 	%f240, [_ZZ6kernelILi128EEvPfS0_S0_lE8gradient+8], %f239;
	ld.shared.u32 	%r295, [%r5];
	mul.wide.s32 	%rd29, %r295, 4;
	add.s64 	%rd30, %rd3, %rd29;
	ld.global.f32 	%f241, [%rd30+12000];
	mul.f32 	%f242, %f63, %f241;
	atom.shared.add.f32 	%f243, [_ZZ6kernelILi128EEvPfS0_S0_lE8gradient+12], %f242;
	ld.shared.u32 	%r296, [%r5];
	mul.wide.s32 	%rd31, %r296, 4;
	add.s64 	%rd32, %rd3, %rd31;
	ld.global.f32 	%f244, [%rd32+16000];
	mul.f32 	%f245, %f63, %f244;
	atom.shared.add.f32 	%f246, [_ZZ6kernelILi128EEvPfS0_S0_lE8gradient+16], %f245;
	ld.shared.u32 	%r297, [%r5];
	mul.wide.s32 	%rd33, %r297, 4;
	add.s64 	%rd34, %rd3, %rd33;
	ld.global.f32 	%f247, [%rd34+20000];
	mul.f32 	%f248, %f63, %f247;
	atom.shared.add.f32 	%f249, [_ZZ6kernelILi128EEvPfS0_S0_lE8gradient+20], %f248;
	bra.uni 	$L__BB0_98;
$L__BB0_97:
	fma.rn.f32 	%f250, %f64, 0f41200000, 0fC2480000;
	atom.shared.add.f32 	%f251, [_ZZ6kernelILi128EEvPfS0_S0_lE4loss], %f250;
	setp.gt.f32 	%p65, %f63, 0f00000000;
	selp.u32 	%r298, 1, 0, %p65;
	setp.lt.f32 	%p66, %f63, 0f00000000;
	selp.s32 	%r299, -1, 0, %p66;
	add.s32 	%r300, %r299, %r298;
	cvt.rn.f32.s32 	%f252, %r300;
	ld.shared.u32 	%r301, [%r5];
	mul.wide.s32 	%rd35, %r301, 4;
	add.s64 	%rd36, %rd3, %rd35;
	ld.global.f32 	%f253, [%rd36];
	mul.f32 	%f254, %f253, %f252;
	mul.f32 	%f255, %f254, 0f41200000;
	atom.shared.add.f32 	%f256, [_ZZ6kernelILi128EEvPfS0_S0_lE8gradient], %f255;
	ld.shared.u32 	%r302, [%r5];
	mul.wide.s32 	%rd37, %r302, 4;
	add.s64 	%rd38, %rd3, %rd37;
	ld.global.f32 	%f257, [%rd38+4000];
	mul.f32 	%f258, %f257, %f252;
	mul.f32 	%f259, %f258, 0f41200000;
	atom.shared.add.f32 	%f260, [_ZZ6kernelILi128EEvPfS0_S0_lE8gradient+4], %f259;
	ld.shared.u32 	%r303, [%r5];
	mul.wide.s32 	%rd39, %r303, 4;
	add.s64 	%rd40, %rd3, %rd39;
	ld.global.f32 	%f261, [%rd40+8000];
	mul.f32 	%f262, %f261, %f252;
	mul.f32 	%f263, %f262, 0f41200000;
	atom.shared.add.f32 	%f264, [_ZZ6kernelILi128EEvPfS0_S0_lE8gradient+8], %f263;
	ld.shared.u32 	%r304, [%r5];
	mul.wide.s32 	%rd41, %r304, 4;
	add.s64 	%rd42, %rd3, %rd41;
	ld.global.f32 	%f265, [%rd42+12000];
	mul.f32 	%f266, %f265, %f252;
	mul.f32 	%f267, %f266, 0f41200000;
	atom.shared.add.f32 	%f268, [_ZZ6kernelILi128EEvPfS0_S0_lE8gradient+12], %f267;
	ld.shared.u32 	%r305, [%r5];
	mul.wide.s32 	%rd43, %r305, 4;
	add.s64 	%rd44, %rd3, %rd43;
	ld.global.f32 	%f269, [%rd44+16000];
	mul.f32 	%f270, %f269, %f252;
	mul.f32 	%f271, %f270, 0f41200000;
	atom.shared.add.f32 	%f272, [_ZZ6kernelILi128EEvPfS0_S0_lE8gradient+16], %f271;
	ld.shared.u32 	%r306, [%r5];
	mul.wide.s32 	%rd45, %r306, 4;
	add.s64 	%rd46, %rd3, %rd45;
	ld.global.f32 	%f273, [%rd46+20000];
	mul.f32 	%f274, %f273, %f252;
	mul.f32 	%f275, %f274, 0f41200000;
	atom.shared.add.f32 	%f276, [_ZZ6kernelILi128EEvPfS0_S0_lE8gradient+20], %f275;
$L__BB0_98:
	setp.ne.s32 	%p67, %r4, 0;
	bar.sync 	0;
	@%p67 bra 	$L__BB0_100;
	ld.shared.u32 	%r307, [_ZZ6kernelILi128EEvPfS0_S0_lE10index_high];
	ld.shared.u32 	%r308, [_ZZ6kernelILi128EEvPfS0_S0_lE9index_low];
	sub.s32 	%r309, %r307, %r308;
	add.s32 	%r310, %r309, 1;
	cvt.rn.f32.s32 	%f277, %r310;
	ld.shared.f32 	%f278, [_ZZ6kernelILi128EEvPfS0_S0_lE8gradient];
	mul.f32 	%f279, %f278, 0f3C23D70A;
	div.rn.f32 	%f280, %f279, %f277;
	ld.shared.f32 	%f281, [_ZZ6kernelILi128EEvPfS0_S0_lE1w];
	sub.f32 	%f282, %f281, %f280;
	st.shared.f32 	[_ZZ6kernelILi128EEvPfS0_S0_lE1w], %f282;
	ld.shared.f32 	%f283, [_ZZ6kernelILi128EEvPfS0_S0_lE8gradient+4];
	mul.f32 	%f284, %f283, 0f3C23D70A;
	div.rn.f32 	%f285, %f284, %f277;
	ld.shared.f32 	%f286, [_ZZ6kernelILi128EEvPfS0_S0_lE1w+4];
	sub.f32 	%f287, %f286, %f285;
	st.shared.f32 	[_ZZ6kernelILi128EEvPfS0_S0_lE1w+4], %f287;
	ld.shared.f32 	%f288, [_ZZ6kernelILi128EEvPfS0_S0_lE8gradient+8];
	mul.f32 	%f289, %f288, 0f3C23D70A;
	div.rn.f32 	%f290, %f289, %f277;
	ld.shared.f32 	%f291, [_ZZ6kernelILi128EEvPfS0_S0_lE1w+8];
	sub.f32 	%f292, %f291, %f290;
	st.shared.f32 	[_ZZ6kernelILi128EEvPfS0_S0_lE1w+8], %f292;
	ld.shared.f32 	%f293, [_ZZ6kernelILi128EEvPfS0_S0_lE8gradient+12];
	mul.f32 	%f294, %f293, 0f3C23D70A;
	div.rn.f32 	%f295, %f294, %f277;
	ld.shared.f32 	%f296, [_ZZ6kernelILi128EEvPfS0_S0_lE1w+12];
	sub.f32 	%f297, %f296, %f295;
	st.shared.f32 	[_ZZ6kernelILi128EEvPfS0_S0_lE1w+12], %f297;
	ld.shared.f32 	%f298, [_ZZ6kernelILi128EEvPfS0_S0_lE8gradient+16];
	mul.f32 	%f299, %f298, 0f3C23D70A;
	div.rn.f32 	%f300, %f299, %f277;
	ld.shared.f32 	%f301, [_ZZ6kernelILi128EEvPfS0_S0_lE1w+16];
	sub.f32 	%f302, %f301, %f300;
	st.shared.f32 	[_ZZ6kernelILi128EEvPfS0_S0_lE1w+16], %f302;
	ld.shared.f32 	%f303, [_ZZ6kernelILi128EEvPfS0_S0_lE8gradient+20];
	mul.f32 	%f304, %f303, 0f3C23D70A;
	div.rn.f32 	%f305, %f304, %f277;
	ld.shared.f32 	%f306, [_ZZ6kernelILi128EEvPfS0_S0_lE1w+20];
	sub.f32 	%f307, %f306, %f305;
	st.shared.f32 	[_ZZ6kernelILi128EEvPfS0_S0_lE1w+20], %f307;
$L__BB0_100:
	bar.sync 	0;
	ld.shared.f32 	%f65, [_ZZ6kernelILi128EEvPfS0_S0_lE4loss];
	ld.shared.f32 	%f308, [_ZZ6kernelILi128EEvPfS0_S0_lE9prev_loss];
	sub.f32 	%f309, %f65, %f308;
	div.rn.f32 	%f310, %f309, %f308;
	abs.f32 	%f311, %f310;
	cvt.f64.f32 	%fd1, %f311;
	setp.lt.f64 	%p68, %fd1, 0d3EE4F8B588E368F1;
	@%p68 bra 	$L__BB0_102;
	st.shared.f32 	[_ZZ6kernelILi128EEvPfS0_S0_lE9prev_loss], %f65;
	add.s32 	%r315, %r315, 1;
	setp.ne.s32 	%p69, %r315, 100000;
	mov.u32 	%r321, %r16;
	@%p69 bra 	$L__BB0_3;
$L__BB0_102:
	setp.ne.s32 	%p70, %r4, 0;
	@%p70 bra 	$L__BB0_104;
	ld.param.u64 	%rd51, [_Z6kernelILi128EEvPfS0_S0_l_param_2];
	cvta.to.global.u64 	%rd47, %rd51;
	ld.shared.f32 	%f312, [_ZZ6kernelILi128EEvPfS0_S0_lE1w];
	st.global.f32 	[%rd47], %f312;
	ld.shared.f32 	%f313, [_ZZ6kernelILi128EEvPfS0_S0_lE1w+4];
	st.global.f32 	[%rd47+4], %f313;
	ld.shared.f32 	%f314, [_ZZ6kernelILi128EEvPfS0_S0_lE1w+8];
	st.global.f32 	[%rd47+8], %f314;
	ld.shared.f32 	%f315, [_ZZ6kernelILi128EEvPfS0_S0_lE1w+12];
	st.global.f32 	[%rd47+12], %f315;
	ld.shared.f32 	%f316, [_ZZ6kernelILi128EEvPfS0_S0_lE1w+16];
	st.global.f32 	[%rd47+16], %f316;
	ld.shared.f32 	%f317, [_ZZ6kernelILi128EEvPfS0_S0_lE1w+20];
	st.global.f32 	[%rd47+20], %f317;
$L__BB0_104:
	ret;

}


// ===== COMPILED SASS (sm_100) =====

	.target	sm_100

	.elftype	@"ET_EXEC"


//--------------------- .note.nv.tkinfo           --------------------------
	.section	.note.nv.tkinfo,"",@"SHT_NOTE"
	.sectionflags	@"SHF_NOTE_NV_TKINFO"
	.tkinfo
        /*0018*/ 	.word	0x00000002
        /*0030*/ 	.string	""
        /*0030*/ 	.string	"ptxas"
        /*0030*/ 	.string	"Cuda compilation tools, release 13.0, V13.0.88"
        /*0030*/ 	.string	"Build cuda_13.0.r13.0/compiler.36424714_0"
        /*0030*/ 	.string	"-arch sm_100 -m 64 "



//--------------------- .note.nv.cuinfo           --------------------------
	.section	.note.nv.cuinfo,"",@"SHT_NOTE"
	.sectionflags	@"SHF_NOTE_NV_CUINFO"
        /*0018*/ 	.short	0x0002
        /*001a*/ 	.short	0x0064
        /*001c*/ 	.short	0x0082
	.zero		2


//--------------------- .nv.info                  --------------------------
	.section	.nv.info,"",@"SHT_CUDA_INFO"
	.align	4


	//----- nvinfo : EIATTR_REGCOUNT
	.align		4
        /*0000*/ 	.byte	0x04, 0x2f
        /*0002*/ 	.short	(.L_10 - .L_9)
	.align		4
.L_9:
        /*0004*/ 	.word	index@(_Z6kernelILi128EEvPfS0_S0_l)
        /*0008*/ 	.word	0x00000020


	//----- nvinfo : EIATTR_FRAME_SIZE
	.align		4
.L_10:
        /*000c*/ 	.byte	0x04, 0x11
        /*000e*/ 	.short	(.L_12 - .L_11)
	.align		4
.L_11:
        /*0010*/ 	.word	index@($__internal_1_$__cuda_sm3x_div_rn_noftz_f32_slowpath)
        /*0014*/ 	.word	0x00000200


	//----- nvinfo : EIATTR_FRAME_SIZE
	.align		4
.L_12:
        /*0018*/ 	.byte	0x04, 0x11
        /*001a*/ 	.short	(.L_14 - .L_13)
	.align		4
.L_13:
        /*001c*/ 	.word	index@($__internal_0_$__cuda_sm20_sqrt_rn_f32_slowpath)
        /*0020*/ 	.word	0x00000200


	//----- nvinfo : EIATTR_FRAME_SIZE
	.align		4
.L_14:
        /*0024*/ 	.byte	0x04, 0x11
        /*0026*/ 	.short	(.L_16 - .L_15)
	.align		4
.L_15:
        /*0028*/ 	.word	index@(_Z6kernelILi128EEvPfS0_S0_l)
        /*002c*/ 	.word	0x00000200


	//----- nvinfo : EIATTR_MIN_STACK_SIZE
	.align		4
.L_16:
        /*0030*/ 	.byte	0x04, 0x12
        /*0032*/ 	.short	(.L_18 - .L_17)
	.align		4
.L_17:
        /*0034*/ 	.word	index@(_Z6kernelILi128EEvPfS0_S0_l)
        /*0038*/ 	.word	0x00000200
.L_18:


//--------------------- .nv.compat                --------------------------
	.section	.nv.compat,"",@"SHT_CUDA_COMPAT_INFO"
	.align	4
        /*0000*/ 	.byte	0x02, 0x09, 0x00, 0x00, 0x02, 0x02, 0x01, 0x00, 0x02, 0x05, 0x05, 0x00, 0x03, 0x07, 0x01, 0x01
        /*0010*/ 	.byte	0x02, 0x03, 0x00, 0x00, 0x02, 0x06, 0x01, 0x00, 0x04, 0x0b, 0x08, 0x00, 0x01, 0x00, 0x00, 0x00
        /*0020*/ 	.byte	0x00, 0x00, 0x00, 0x00


//--------------------- .nv.info._Z6kernelILi128EEvPfS0_S0_l --------------------------
	.section	.nv.info._Z6kernelILi128EEvPfS0_S0_l,"",@"SHT_CUDA_INFO"
	.sectionflags	@""
	.align	4


	//----- nvinfo : EIATTR_CUDA_API_VERSION
	.align		4
        /*0000*/ 	.byte	0x04, 0x37
        /*0002*/ 	.short	(.L_20 - .L_19)
.L_19:
        /*0004*/ 	.word	0x00000082


	//----- nvinfo : EIATTR_KPARAM_INFO
	.align		4
.L_20:
        /*0008*/ 	.byte	0x04, 0x17
        /*000a*/ 	.short	(.L_22 - .L_21)
.L_21:
        /*000c*/ 	.word	0x00000000
        /*0010*/ 	.short	0x0003
        /*0012*/ 	.short	0x0018
        /*0014*/ 	.byte	0x00, 0xf0, 0x21, 0x00


	//----- nvinfo : EIATTR_KPARAM_INFO
	.align		4
.L_22:
        /*0018*/ 	.byte	0x04, 0x17
        /*001a*/ 	.short	(.L_24 - .L_23)
.L_23:
        /*001c*/ 	.word	0x00000000
        /*0020*/ 	.short	0x0002
        /*0022*/ 	.short	0x0010
        /*0024*/ 	.byte	0x00, 0xf5, 0x21, 0x00


	//----- nvinfo : EIATTR_KPARAM_INFO
	.align		4
.L_24:
        /*0028*/ 	.byte	0x04, 0x17
        /*002a*/ 	.short	(.L_26 - .L_25)
.L_25:
        /*002c*/ 	.word	0x00000000
        /*0030*/ 	.short	0x0001
        /*0032*/ 	.short	0x0008
        /*0034*/ 	.byte	0x00, 0xf5, 0x21, 0x00


	//----- nvinfo : EIATTR_KPARAM_INFO
	.align		4
.L_26:
        /*0038*/ 	.byte	0x04, 0x17
        /*003a*/ 	.short	(.L_28 - .L_27)
.L_27:
        /*003c*/ 	.word	0x00000000
        /*0040*/ 	.short	0x0000
        /*0042*/ 	.short	0x0000
        /*0044*/ 	.byte	0x00, 0xf5, 0x21, 0x00


	//----- nvinfo : EIATTR_SPARSE_MMA_MASK
	.align		4
.L_28:
        /*0048*/ 	.byte	0x03, 0x50
        /*004a*/ 	.short	0x0000


	//----- nvinfo : EIATTR_MAXREG_COUNT
	.align		4
        /*004c*/ 	.byte	0x03, 0x1b
        /*004e*/ 	.short	0x00ff


	//----- nvinfo : EIATTR_NUM_BARRIERS
	.align		4
        /*0050*/ 	.byte	0x02, 0x4c
        /*0052*/ 	.byte	0x01
	.zero		1


	//----- nvinfo : EIATTR_MERCURY_ISA_VERSION
	.align		4
        /*0054*/ 	.byte	0x03, 0x5f
        /*0056*/ 	.short	0x0101


	//----- nvinfo : EIATTR_VRC_CTA_INIT_COUNT
	.align		4
        /*0058*/ 	.byte	0x02, 0x4a
	.zero		1
	.zero		1


	//----- nvinfo : EIATTR_EXIT_INSTR_OFFSETS
	.align		4
        /*005c*/ 	.byte	0x04, 0x1c
        /*005e*/ 	.short	(.L_30 - .L_29)


	//   ....[0]....
.L_29:
        /*0060*/ 	.word	0x00005610


	//   ....[1]....
        /*0064*/ 	.word	0x000056e0


	//----- nvinfo : EIATTR_CRS_STACK_SIZE
	.align		4
.L_30:
        /*0068*/ 	.byte	0x04, 0x1e
        /*006a*/ 	.short	(.L_32 - .L_31)
.L_31:
        /*006c*/ 	.word	0x00000000


	//----- nvinfo : EIATTR_CBANK_PARAM_SIZE
	.align		4
.L_32:
        /*0070*/ 	.byte	0x03, 0x19
        /*0072*/ 	.short	0x0020


	//----- nvinfo : EIATTR_PARAM_CBANK
	.align		4
        /*0074*/ 	.byte	0x04, 0x0a
        /*0076*/ 	.short	(.L_34 - .L_33)
	.align		4
.L_33:
        /*0078*/ 	.word	index@(.nv.constant0._Z6kernelILi128EEvPfS0_S0_l)
        /*007c*/ 	.short	0x0380
        /*007e*/ 	.short	0x0020


	//----- nvinfo : EIATTR_SW_WAR
	.align		4
.L_34:
        /*0080*/ 	.byte	0x04, 0x36
        /*0082*/ 	.short	(.L_36 - .L_35)
.L_35:
        /*0084*/ 	.word	0x00000008
.L_36:


//--------------------- .nv.callgraph             --------------------------
	.section	.nv.callgraph,"",@"SHT_CUDA_CALLGRAPH"
	.align	4
	.sectionentsize	8
	.align		4
        /*0000*/ 	.word	0x00000000
	.align		4
        /*0004*/ 	.word	0xffffffff
	.align		4
        /*0008*/ 	.word	0x00000000
	.align		4
        /*000c*/ 	.word	0xfffffffe
	.align		4
        /*0010*/ 	.word	0x00000000
	.align		4
        /*0014*/ 	.word	0xfffffffd
	.align		4
        /*0018*/ 	.word	0x00000000
	.align		4
        /*001c*/ 	.word	0xfffffffc


//--------------------- .nv.constant4             --------------------------
	.section	.nv.constant4,"a",@progbits
	.align	8
	.align		8
.nv.constant4:
        /*0000*/ 	.dword	precalc_xorwow_matrix
	.align		8
        /*0008*/ 	.dword	precalc_xorwow_offset_matrix
	.align		8
        /*0010*/ 	.dword	mrg32k3aM1
	.align		8
        /*0018*/ 	.dword	mrg32k3aM2
	.align		8
        /*0020*/ 	.dword	mrg32k3aM1SubSeq
	.align		8
        /*0028*/ 	.dword	mrg32k3aM2SubSeq
	.align		8
        /*0030*/ 	.dword	mrg32k3aM1Seq
	.align		8
        /*0038*/ 	.dword	mrg32k3aM2Seq


//--------------------- .nv.constant3             --------------------------
	.section	.nv.constant3,"a",@progbits
	.align	8
.nv.constant3:
	.type		__cr_lgamma_table,@object
	.size		__cr_lgamma_table,(.L_8 - __cr_lgamma_table)
__cr_lgamma_table:
        /*0000*/ 	.byte	0x00, 0x00, 0x00, 0x00, 0x00, 0x00, 0x00, 0x00, 0x00, 0x00, 0x00, 0x00, 0x00, 0x00, 0x00, 0x00
        /*0010*/ 	.byte	0xef, 0x39, 0xfa, 0xfe, 0x42, 0x2e, 0xe6, 0x3f, 0x02, 0x20, 0x2a, 0xfa, 0x0b, 0xab, 0xfc, 0x3f
        /*0020*/ 	.byte	0xf9, 0x2c, 0x92, 0x7c, 0xa7, 0x6c, 0x09, 0x40, 0xc9, 0x79, 0x44, 0x3c, 0x64, 0x26, 0x13, 0x40
        /*0030*/ 	.byte	0xca, 0x01, 0xcf, 0x3a, 0x27, 0x51, 0x1a, 0x40, 0x30, 0xcc, 0x2d, 0xf3, 0xe1, 0x0c, 0x21, 0x40
        /*0040*/ 	.byte	0x0d, 0xb7, 0xfc, 0x82, 0x8e, 0x35, 0x25, 0x40
.L_8:


//--------------------- .text._Z6kernelILi128EEvPfS0_S0_l --------------------------
	.section	.text._Z6kernelILi128EEvPfS0_S0_l,"ax",@progbits
	.align	128
        .global         _Z6kernelILi128EEvPfS0_S0_l
        .type           _Z6kernelILi128EEvPfS0_S0_l,@function
        .size           _Z6kernelILi128EEvPfS0_S0_l,(.L_x_141 - _Z6kernelILi128EEvPfS0_S0_l)
        .other          _Z6kernelILi128EEvPfS0_S0_l,@"STO_CUDA_ENTRY STV_DEFAULT"
_Z6kernelILi128EEvPfS0_S0_l:
.text._Z6kernelILi128EEvPfS0_S0_l:
[----:B------:R-:W0:Y:S01]  /*0000*/  LDC R1, c[0x0][0x37c] ;  /* 0x0000df00ff017b82 */ /* 0x000e220000000800 */
[----:B------:R-:W1:Y:S01]  /*0010*/  S2R R0, SR_TID.X ;  /* 0x0000000000007919 */ /* 0x000e620000002100 */
[----:B------:R-:W2:Y:S01]  /*0020*/  LDCU.64 UR4, c[0x0][0x398] ;  /* 0x00007300ff0477ac */ /* 0x000ea20008000a00 */
[----:B------:R-:W-:Y:S01]  /*0030*/  MOV R2, 0x400 ;  /* 0x0000040000027802 */ /* 0x000fe20000000f00 */
[----:B------:R-:W-:Y:S01]  /*0040*/  BSSY B0, `(.L_x_0) ;  /* 0x000055b000007945 */ /* 0x000fe20003800000 */
[----:B------:R-:W3:Y:S01]  /*0050*/  S2R R6, SR_CgaCtaId ;  /* 0x0000000000067919 */ /* 0x000ee20000008800 */
[----:B0-----:R-:W-:Y:S01]  /*0060*/  IADD3 R1, PT, PT, R1, -0x200, RZ ;  /* 0xfffffe0001017810 */ /* 0x001fe20007ffe0ff */
[----:B------:R-:W0:Y:S01]  /*0070*/  LDCU.64 UR8, c[0x0][0x358] ;  /* 0x00006b00ff0877ac */ /* 0x000e220008000a00 */
[C---:B------:R-:W-:Y:S01]  /*0080*/  VIADD R3, R2.reuse, 0x18 ;  /* 0x0000001802037836 */ /* 0x040fe20000000000 */
[C---:B------:R-:W-:Y:S01]  /*0090*/  IADD3 R5, PT, PT, R2.reuse, 0x218, RZ ;  /* 0x0000021802057810 */ /* 0x040fe20007ffe0ff */
[----:B------:R-:W-:Y:S01]  /*00a0*/  VIADD R7, R2, 0x418 ;  /* 0x0000041802077836 */ /* 0x000fe20000000000 */
[----:B--2---:R-:W-:-:S02]  /*00b0*/  ULOP3.LUT UR4, UR4, 0xaad26b49, URZ, 0x3c, !UPT ;  /* 0xaad26b4904047892 */ /* 0x004fc4000f8e3cff */
[----:B------:R-:W-:Y:S02]  /*00c0*/  ULOP3.LUT UR5, UR5, 0xf7dcefdd, URZ, 0x3c, !UPT ;  /* 0xf7dcefdd05057892 */ /* 0x000fe4000f8e3cff */
[----:B------:R-:W-:Y:S02]  /*00d0*/  UIMAD UR4, UR4, 0x4182bed5, URZ ;  /* 0x4182bed5040478a4 */ /* 0x000fe4000f8e02ff */
[----:B------:R-:W-:Y:S02]  /*00e0*/  UIMAD UR5, UR5, -0x658354e5, URZ ;  /* 0x9a7cab1b050578a4 */ /* 0x000fe4000f8e02ff */
[----:B------:R-:W-:Y:S02]  /*00f0*/  UIADD3 UR7, UPT, UPT, UR4, 0x583f19, URZ ;  /* 0x00583f1904077890 */ /* 0x000fe4000fffe0ff */
[----:B------:R-:W-:Y:S02]  /*0100*/  UIADD3 UR6, UPT, UPT, UR4, 0x64f0c9, UR5 ;  /* 0x0064f0c904067890 */ /* 0x000fe4000fffe005 */
[----:B------:R-:W-:Y:S01]  /*0110*/  ULOP3.LUT UR10, UR5, 0x5491333, URZ, 0x3c, !UPT ;  /* 0x05491333050a7892 */ /* 0x000fe2000f8e3cff */
[----:B-1----:R-:W-:Y:S01]  /*0120*/  ISETP.NE.AND P0, PT, R0, RZ, PT ;  /* 0x000000ff0000720c */ /* 0x002fe20003f05270 */
[----:B------:R-:W-:-:S02]  /*0130*/  ULOP3.LUT UR11, UR4, 0x159a55e5, URZ, 0x3c, !UPT ;  /* 0x159a55e5040b7892 */ /* 0x000fc4000f8e3cff */
[----:B------:R-:W-:Y:S01]  /*0140*/  UIADD3 UR5, UPT, UPT, UR5, 0x1f123bb5, URZ ;  /* 0x1f123bb505057890 */ /* 0x000fe2000fffe0ff */
[C---:B---3--:R-:W-:Y:S01]  /*0150*/  LEA R3, R6.reuse, R3, 0x18 ;  /* 0x0000000306037211 */ /* 0x048fe200078ec0ff */
[----:B------:R-:W-:Y:S01]  /*0160*/  UIADD3 UR4, UPT, UPT, UR4, 0x75bcd15, URZ ;  /* 0x075bcd1504047890 */ /* 0x000fe2000fffe0ff */
[C---:B------:R-:W-:Y:S02]  /*0170*/  LEA R7, R6.reuse, R7, 0x18 ;  /* 0x0000000706077211 */ /* 0x040fe400078ec0ff */
[C---:B------:R-:W-:Y:S01]  /*0180*/  LEA R5, R6.reuse, R5, 0x18 ;  /* 0x0000000506057211 */ /* 0x040fe200078ec0ff */
[----:B------:R-:W-:Y:S01]  /*0190*/  IMAD.U32 R15, RZ, RZ, UR5 ;  /* 0x00000005ff0f7e24 */ /* 0x000fe2000f8e00ff */
[----:B------:R-:W-:Y:S01]  /*01a0*/  MOV R19, UR6 ;  /* 0x0000000600137c02 */ /* 0x000fe20008000f00 */
[----:B------:R-:W-:Y:S01]  /*01b0*/  IMAD.U32 R22, RZ, RZ, UR4 ;  /* 0x00000004ff167e24 */ /* 0x000fe2000f8e00ff */
[----:B------:R-:W-:Y:S01]  /*01c0*/  MOV R14, UR10 ;  /* 0x0000000a000e7c02 */ /* 0x000fe20008000f00 */
[----:B------:R-:W-:Y:S01]  /*01d0*/  @!P0 IMAD.MOV.U32 R8, RZ, RZ, 0x3f800000 ;  /* 0x3f800000ff088424 */ /* 0x000fe200078e00ff */
[----:B------:R-:W-:-:S02]  /*01e0*/  @!P0 LEA R4, R6, R2, 0x18 ;  /* 0x0000000206048211 */ /* 0x000fc400078ec0ff */
[----:B------:R-:W-:Y:S01]  /*01f0*/  MOV R2, 0xffffffff ;  /* 0xffffffff00027802 */ /* 0x000fe20000000f00 */
[--C-:B------:R-:W-:Y:S01]  /*0200*/  IMAD.MOV.U32 R10, RZ, RZ, R8.reuse ;  /* 0x000000ffff0a7224 */ /* 0x100fe200078e0008 */
[-C--:B------:R-:W-:Y:S01]  /*0210*/  MOV R9, R8.reuse ;  /* 0x0000000800097202 */ /* 0x080fe20000000f00 */
[----:B------:R-:W-:Y:S01]  /*0220*/  IMAD.MOV.U32 R12, RZ, RZ, R8 ;  /* 0x000000ffff0c7224 */ /* 0x000fe200078e0008 */
[-C--:B------:R-:W-:Y:S01]  /*0230*/  MOV R11, R8.reuse ;  /* 0x00000008000b7202 */ /* 0x080fe20000000f00 */
[----:B------:R-:W-:Y:S01]  /*0240*/  @!P0 STS [R4+0x630], RZ ;  /* 0x000630ff04008388 */ /* 0x000fe20000000800 */
[----:B------:R-:W-:Y:S02]  /*0250*/  MOV R13, R8 ;  /* 0x00000008000d7202 */ /* 0x000fe40000000f00 */
[----:B------:R-:W-:Y:S01]  /*0260*/  LEA R6, R0, R5, 0x2 ;  /* 0x0000000500067211 */ /* 0x000fe200078e10ff */
[----:B------:R-:W-:Y:S01]  /*0270*/  @!P0 STS.128 [R4], R8 ;  /* 0x0000000804008388 */ /* 0x000fe20000000c00 */
[----:B------:R-:W-:-:S03]  /*0280*/  MOV R18, UR11 ;  /* 0x0000000b00127c02 */ /* 0x000fc60008000f00 */
[----:B------:R1:W-:Y:S02]  /*0290*/  @!P0 STS.64 [R4+0x10], R12 ;  /* 0x0000100c04008388 */ /* 0x0003e40000000a00 */
[C---:B-1----:R-:W-:Y:S02]  /*02a0*/  IMAD R4, R0.reuse, 0x4, R3 ;  /* 0x0000000400047824 */ /* 0x042fe400078e0203 */
[----:B------:R-:W-:Y:S02]  /*02b0*/  IMAD R12, R0, 0x4, R7 ;  /* 0x00000004000c7824 */ /* 0x000fe400078e0207 */
[----:B0-----:R-:W-:-:S07]  /*02c0*/  IMAD.U32 R13, RZ, RZ, UR7 ;  /* 0x00000007ff0d7e24 */ /* 0x001fce000f8e00ff */
.L_x_126:
[----:B0-----:R-:W-:Y:S01]  /*02d0*/  SHF.R.U32.HI R9, RZ, 0x2, R22 ;  /* 0x00000002ff097819 */ /* 0x001fe20000011616 */
[----:B------:R-:W0:Y:S01]  /*02e0*/  LDC.64 R16, c[0x0][0x388] ;  /* 0x0000e200ff107b82 */ /* 0x000e220000000a00 */
[----:B------:R-:W-:Y:S02]  /*02f0*/  SHF.L.U32 R8, R13, 0x4, RZ ;  /* 0x000000040d087819 */ /* 0x000fe400000006ff */
[----:B------:R-:W-:Y:S02]  /*0300*/  LOP3.LUT R9, R9, R22, RZ, 0x3c, !PT ;  /* 0x0000001609097212 */ /* 0x000fe400078e3cff */
[----:B------:R-:W-:-:S03]  /*0310*/  IADD3 R19, PT, PT, R19, 0x587c5, RZ ;  /* 0x000587c513137810 */ /* 0x000fc60007ffe0ff */
[----:B------:R-:W-:Y:S01]  /*0320*/  IMAD.SHL.U32 R10, R9, 0x2, RZ ;  /* 0x00000002090a7824 */ /* 0x000fe200078e00ff */
[----:B-1----:R-:W1:Y:S04]  /*0330*/  LDC.64 R20, c[0x0][0x380] ;  /* 0x0000e000ff147b82 */ /* 0x002e680000000a00 */
[----:B------:R-:W-:-:S04]  /*0340*/  LOP3.LUT R8, R13, R8, R10, 0x96, !PT ;  /* 0x000000080d087212 */ /* 0x000fc800078e960a */
[----:B------:R-:W-:Y:S01]  /*0350*/  LOP3.LUT R26, R8, R9, RZ, 0x3c, !PT ;  /* 0x00000009081a7212 */ /* 0x000fe200078e3cff */
[----:B------:R-:W-:-:S04]  /*0360*/  HFMA2 R9, -RZ, RZ, 0.1171875, 0 ;  /* 0x2f800000ff097431 */ /* 0x000fc800000001ff */
[----:B------:R-:W-:-:S05]  /*0370*/  IMAD.IADD R8, R26, 0x1, R19 ;  /* 0x000000011a087824 */ /* 0x000fca00078e0213 */
[----:B------:R-:W-:-:S05]  /*0380*/  I2FP.F32.U32 R8, R8 ;  /* 0x0000000800087245 */ /* 0x000fca0000201000 */
[----:B------:R-:W-:-:S04]  /*0390*/  FFMA R8, R8, R9, 1.1641532182693481445e-10 ;  /* 0x2f00000008087423 */ /* 0x000fc80000000009 */
[----:B------:R-:W-:-:S04]  /*03a0*/  FMUL R8, R8, 1000 ;  /* 0x447a000008087820 */ /* 0x000fc80000400000 */
[----:B------:R-:W2:Y:S02]  /*03b0*/  F2I.TRUNC.NTZ R9, R8 ;  /* 0x0000000800097305 */ /* 0x000ea4000020f100 */
[----:B--2---:R-:W-:-:S04]  /*03c0*/  IMAD.IADD R9, R9, 0x1, R0 ;  /* 0x0000000109097824 */ /* 0x004fc800078e0200 */
[----:B------:R-:W-:-:S05]  /*03d0*/  IMAD.HI.U32 R10, R9, 0x10624dd3, RZ ;  /* 0x10624dd3090a7827 */ /* 0x000fca00078e00ff */
[----:B------:R-:W-:-:S05]  /*03e0*/  SHF.R.U32.HI R10, RZ, 0x6, R10 ;  /* 0x00000006ff0a7819 */ /* 0x000fca000001160a */
[----:B------:R-:W-:-:S04]  /*03f0*/  IMAD R27, R10, -0x3e8, R9 ;  /* 0xfffffc180a1b7824 */ /* 0x000fc800078e0209 */
[----:B0-----:R-:W-:-:S04]  /*0400*/  IMAD.WIDE.U32 R16, R27, 0x4, R16 ;  /* 0x000000041b107825 */ /* 0x001fc800078e0010 */
[----:B-1----:R-:W-:Y:S02]  /*0410*/  IMAD.WIDE.U32 R20, R27, 0x4, R20 ;  /* 0x000000041b147825 */ /* 0x002fe400078e0014 */
[----:B------:R-:W2:Y:S04]  /*0420*/  LDG.E R17, desc[UR8][R16.64] ;  /* 0x0000000810117981 */ /* 0x000ea8000c1e1900 */
[----:B------:R-:W2:Y:S01]  /*0430*/  LDG.E R28, desc[UR8][R20.64] ;  /* 0x00000008141c7981 */ /* 0x000ea2000c1e1900 */
[----:B------:R-:W-:Y:S05]  /*0440*/  YIELD ;  /* 0x0000000000007946 */ /* 0x000fea0003800000 */
[----:B------:R-:W0:Y:S01]  /*0450*/  S2UR UR5, SR_CgaCtaId ;  /* 0x00000000000579c3 */ /* 0x000e220000008800 */
[----:B------:R-:W-:Y:S01]  /*0460*/  UMOV UR4, 0x400 ;  /* 0x0000040000047882 */ /* 0x000fe20000000000 */
[----:B------:R-:W-:Y:S04]  /*0470*/  STS [R4], R27 ;  /* 0x0000001b04007388 */ /* 0x000fe80000000800 */
[----:B------:R-:W3:Y:S04]  /*0480*/  LDG.E R22, desc[UR8][R20.64+0xfa0] ;  /* 0x000fa00814167981 */ /* 0x000ee8000c1e1900 */
[----:B------:R-:W4:Y:S04]  /*0490*/  LDG.E R23, desc[UR8][R20.64+0x1f40] ;  /* 0x001f400814177981 */ /* 0x000f28000c1e1900 */
[----:B------:R-:W5:Y:S04]  /*04a0*/  LDG.E R24, desc[UR8][R20.64+0x2ee0] ;  /* 0x002ee00814187981 */ /* 0x000f68000c1e1900 */
[----:B------:R-:W5:Y:S01]  /*04b0*/  LDG.E R25, desc[UR8][R20.64+0x3e80] ;  /* 0x003e800814197981 */ /* 0x000f62000c1e1900 */
[----:B0-----:R-:W-:-:S09]  /*04c0*/  ULEA UR4, UR5, UR4, 0x18 ;  /* 0x0000000405047291 */ /* 0x001fd2000f8ec0ff */
[----:B------:R-:W2:Y:S02]  /*04d0*/  LDS.128 R8, [UR4] ;  /* 0x00000004ff087984 */ /* 0x000ea40008000c00 */
[----:B--2---:R-:W-:Y:S02]  /*04e0*/  FFMA R29, R28, R8, -R17 ;  /* 0x000000081c1d7223 */ /* 0x004fe40000000811 */
[----:B------:R-:W2:Y:S04]  /*04f0*/  LDG.E R8, desc[UR8][R20.64+0x4e20] ;  /* 0x004e200814087981 */ /* 0x000ea8000c1e1900 */
[----:B------:R-:W0:Y:S01]  /*0500*/  LDS.64 R16, [UR4+0x10] ;  /* 0x00001004ff107984 */ /* 0x000e220008000a00 */
[----:B---3--:R-:W-:-:S04]  /*0510*/  FFMA R22, R22, R9, R29 ;  /* 0x0000000916167223 */ /* 0x008fc8000000001d */
[----:B----4-:R-:W-:-:S04]  /*0520*/  FFMA R23, R23, R10, R22 ;  /* 0x0000000a17177223 */ /* 0x010fc80000000016 */
[----:B-----5:R-:W-:Y:S01]  /*0530*/  FFMA R24, R24, R11, R23 ;  /* 0x0000000b18187223 */ /* 0x020fe20000000017 */
[----:B------:R-:W-:-:S03]  /*0540*/  MOV R22, R18 ;  /* 0x0000001200167202 */ /* 0x000fc60000000f00 */
[----:B0-----:R-:W-:Y:S01]  /*0550*/  FFMA R25, R25, R16, R24 ;  /* 0x0000001019197223 */ /* 0x001fe20000000018 */
[----:B------:R-:W-:Y:S01]  /*0560*/  MOV R18, R15 ;  /* 0x0000000f00127202 */ /* 0x000fe20000000f00 */
[----:B------:R-:W-:Y:S01]  /*0570*/  IMAD.MOV.U32 R15, RZ, RZ, R14 ;  /* 0x000000ffff0f7224 */ /* 0x000fe200078e000e */
[----:B------:R-:W-:Y:S01]  /*0580*/  MOV R14, R13 ;  /* 0x0000000d000e7202 */ /* 0x000fe20000000f00 */
[----:B------:R-:W-:Y:S01]  /*0590*/  IMAD.MOV.U32 R23, RZ, RZ, RZ ;  /* 0x000000ffff177224 */ /* 0x000fe200078e00ff */
[----:B------:R-:W-:Y:S01]  /*05a0*/  IADD3 R24, PT, PT, R3, 0x20, RZ ;  /* 0x0000002003187810 */ /* 0x000fe20007ffe0ff */
[----:B------:R-:W-:Y:S02]  /*05b0*/  IMAD.MOV.U32 R13, RZ, RZ, R26 ;  /* 0x000000ffff0d7224 */ /* 0x000fe400078e001a */
[----:B--2---:R-:W-:-:S05]  /*05c0*/  FFMA R17, R8, R17, R25 ;  /* 0x0000001108117223 */ /* 0x004fca0000000019 */
[----:B------:R0:W-:Y:S01]  /*05d0*/  STS [R6], R17 ;  /* 0x0000001106007388 */ /* 0x0001e20000000800 */
[----:B------:R-:W-:-:S07]  /*05e0*/  VIADD R25, R5, 0x20 ;  /* 0x0000002005197836 */ /* 0x000fce0000000000 */
.L_x_1:
[----:B------:R-:W1:Y:S02]  /*05f0*/  LDS.64 R8, [R25+-0x20] ;  /* 0xffffe00019087984 */ /* 0x000e640000000a00 */
[----:B-1----:R-:W-:Y:S01]  /*0600*/  FSETP.GEU.AND P0, PT, R9, R8, PT ;  /* 0x000000080900720b */ /* 0x002fe20003f0e000 */
[----:B------:R-:W-:Y:S01]  /*0610*/  IMAD.MOV.U32 R11, RZ, RZ, R8 ;  /* 0x000000ffff0b7224 */ /* 0x000fe200078e0008 */
[----:B------:R-:W-:-:S11]  /*0620*/  MOV R10, R9 ;  /* 0x00000009000a7202 */ /* 0x000fd60000000f00 */
[----:B------:R-:W-:Y:S04]  /*0630*/  @!P0 STS.64 [R25+-0x20], R10 ;  /* 0xffffe00a19008388 */ /* 0x000fe80000000a00 */
[----:B------:R-:W1:Y:S02]  /*0640*/  @!P0 LDS.64 R8, [R24+-0x20] ;  /* 0xffffe00018088984 */ /* 0x000e640000000a00 */
[----:B-1----:R-:W-:Y:S01]  /*0650*/  MOV R16, R9 ;  /* 0x0000000900107202 */ /* 0x002fe20000000f00 */
[----:B0-----:R-:W-:-:S05]  /*0660*/  IMAD.MOV.U32 R17, RZ, RZ, R8 ;  /* 0x000000ffff117224 */ /* 0x001fca00078e0008 */
[----:B------:R-:W-:Y:S04]  /*0670*/  @!P0 STS.64 [R24+-0x20], R16 ;  /* 0xffffe01018008388 */ /* 0x000fe80000000a00 */
[----:B------:R-:W0:Y:S02]  /*0680*/  LDS.64 R8, [R25+-0x18] ;  /* 0xffffe80019087984 */ /* 0x000e240000000a00 */
[----:B0-----:R-:W-:Y:S01]  /*0690*/  FSETP.GEU.AND P0, PT, R9, R8, PT ;  /* 0x000000080900720b */ /* 0x001fe20003f0e000 */
[----:B------:R-:W-:Y:S01]  /*06a0*/  IMAD.MOV.U32 R21, RZ, RZ, R8 ;  /* 0x000000ffff157224 */ /* 0x000fe200078e0008 */
[----:B------:R-:W-:-:S11]  /*06b0*/  MOV R20, R9 ;  /* 0x0000000900147202 */ /* 0x000fd60000000f00 */
[----:B------:R-:W-:Y:S04]  /*06c0*/  @!P0 STS.64 [R25+-0x18], R20 ;  /* 0xffffe81419008388 */ /* 0x000fe80000000a00 */
[----:B------:R-:W0:Y:S02]  /*06d0*/  @!P0 LDS.64 R8, [R24+-0x18] ;  /* 0xffffe80018088984 */ /* 0x000e240000000a00 */
[----:B0-----:R-:W-:Y:S01]  /*06e0*/  MOV R10, R9 ;  /* 0x00000009000a7202 */ /* 0x001fe20000000f00 */
[----:B------:R-:W-:-:S05]  /*06f0*/  IMAD.MOV.U32 R11, RZ, RZ, R8 ;  /* 0x000000ffff0b7224 */ /* 0x000fca00078e0008 */
        /* <DEDUP_REMOVED lines=19> */
[----:B------:R-:W0:Y:S02]  /*0830*/  LDS.64 R8, [R25] ;  /* 0x0000000019087984 */ /* 0x000e240000000a00 */
[----:B0-----:R-:W-:Y:S01]  /*0840*/  FSETP.GEU.AND P0, PT, R9, R8, PT ;  /* 0x000000080900720b */ /* 0x001fe20003f0e000 */
[----:B------:R-:W-:Y:S01]  /*0850*/  IMAD.MOV.U32 R21, RZ, RZ, R8 ;  /* 0x000000ffff157224 */ /* 0x000fe200078e0008 */
[----:B------:R-:W-:-:S11]  /*0860*/  MOV R20, R9 ;  /* 0x0000000900147202 */ /* 0x000fd60000000f00 */
[----:B------:R-:W-:Y:S04]  /*0870*/  @!P0 STS.64 [R25], R20 ;  /* 0x0000001419008388 */ /* 0x000fe80000000a00 */
[----:B------:R-:W0:Y:S02]  /*0880*/  @!P0 LDS.64 R8, [R24] ;  /* 0x0000000018088984 */ /* 0x000e240000000a00 */
[----:B0-----:R-:W-:Y:S01]  /*0890*/  MOV R10, R9 ;  /* 0x00000009000a7202 */ /* 0x001fe20000000f00 */
[----:B------:R-:W-:-:S05]  /*08a0*/  IMAD.MOV.U32 R11, RZ, RZ, R8 ;  /* 0x000000ffff0b7224 */ /* 0x000fca00078e0008 */
[----:B------:R-:W-:Y:S04]  /*08b0*/  @!P0 STS.64 [R24], R10 ;  /* 0x0000000a18008388 */ /* 0x000fe80000000a00 */
[----:B------:R-:W0:Y:S02]  /*08c0*/  LDS.64 R8, [R25+0x8] ;  /* 0x0000080019087984 */ /* 0x000e240000000a00 */
[----:B0-----:R-:W-:Y:S01]  /*08d0*/  FSETP.GEU.AND P0, PT, R9, R8, PT ;  /* 0x000000080900720b */ /* 0x001fe20003f0e000 */
[----:B------:R-:W-:Y:S01]  /*08e0*/  IMAD.MOV.U32 R17, RZ, RZ, R8 ;  /* 0x000000ffff117224 */ /* 0x000fe200078e0008 */
[----:B------:R-:W-:-:S11]  /*08f0*/  MOV R16, R9 ;  /* 0x0000000900107202 */ /* 0x000fd60000000f00 */
[----:B------:R-:W-:Y:S04]  /*0900*/  @!P0 STS.64 [R25+0x8], R16 ;  /* 0x0000081019008388 */ /* 0x000fe80000000a00 */
[----:B------:R-:W0:Y:S02]  /*0910*/  @!P0 LDS.64 R8, [R24+0x8] ;  /* 0x0000080018088984 */ /* 0x000e240000000a00 */
[----:B0-----:R-:W-:Y:S01]  /*0920*/  MOV R20, R9 ;  /* 0x0000000900147202 */ /* 0x001fe20000000f00 */
[----:B------:R-:W-:-:S05]  /*0930*/  IMAD.MOV.U32 R21, RZ, RZ, R8 ;  /* 0x000000ffff157224 */ /* 0x000fca00078e0008 */
[----:B------:R-:W-:Y:S04]  /*0940*/  @!P0 STS.64 [R24+0x8], R20 ;  /* 0x0000081418008388 */ /* 0x000fe80000000a00 */
        /* <DEDUP_REMOVED lines=13> */
[----:B------:R0:W-:Y:S04]  /*0a20*/  @!P0 STS.64 [R25+0x18], R20 ;  /* 0x0000181419008388 */ /* 0x0001e80000000a00 */
[----:B------:R-:W1:Y:S01]  /*0a30*/  @!P0 LDS.64 R8, [R24+0x18] ;  /* 0x0000180018088984 */ /* 0x000e620000000a00 */
[----:B0-----:R-:W-:Y:S02]  /*0a40*/  IADD3 R25, PT, PT, R25, 0x40, RZ ;  /* 0x0000004019197810 */ /* 0x001fe40007ffe0ff */
[----:B-1----:R-:W-:Y:S01]  /*0a50*/  MOV R10, R9 ;  /* 0x00000009000a7202 */ /* 0x002fe20000000f00 */
[----:B------:R-:W-:Y:S01]  /*0a60*/  IMAD.MOV.U32 R11, RZ, RZ, R8 ;  /* 0x000000ffff0b7224 */ /* 0x000fe200078e0008 */
[C---:B------:R-:W-:Y:S01]  /*0a70*/  IADD3 R8, PT, PT, R23.reuse, 0x1, RZ ;  /* 0x0000000117087810 */ /* 0x040fe20007ffe0ff */
[----:B------:R-:W-:-:S03]  /*0a80*/  VIADD R23, R23, 0x10 ;  /* 0x0000001017177836 */ /* 0x000fc60000000000 */
[----:B------:R0:W-:Y:S01]  /*0a90*/  @!P0 STS.64 [R24+0x18], R10 ;  /* 0x0000180a18008388 */ /* 0x0001e20000000a00 */
[----:B------:R-:W-:Y:S01]  /*0aa0*/  ISETP.GE.U32.AND P0, PT, R8, 0x70, PT ;  /* 0x000000700800780c */ /* 0x000fe20003f06070 */
[----:B0-----:R-:W-:-:S12]  /*0ab0*/  VIADD R24, R24, 0x40 ;  /* 0x0000004018187836 */ /* 0x001fd80000000000 */
[----:B------:R-:W-:Y:S05]  /*0ac0*/  @!P0 BRA `(.L_x_1) ;  /* 0xfffffff800c88947 */ /* 0x000fea000383ffff */
[----:B------:R-:W-:-:S07]  /*0ad0*/  HFMA2 R8, -RZ, RZ, 0, 1.1920928955078125e-07 ;  /* 0x00000002ff087431 */ /* 0x000fce00000001ff */
.L_x_37:
[----:B------:R-:W-:Y:S01]  /*0ae0*/  IMAD.MOV.U32 R9, RZ, RZ, R8 ;  /* 0x000000ffff097224 */ /* 0x000fe200078e0008 */
[----:B------:R-:W-:Y:S01]  /*0af0*/  SHF.L.U32 R8, R8, 0x1, RZ ;  /* 0x0000000108087819 */ /* 0x000fe200000006ff */
[----:B------:R-:W-:Y:S05]  /*0b00*/  WARPSYNC.ALL ;  /* 0x0000000000007948 */ /* 0x000fea0003800000 */
[----:B0-----:R-:W-:Y:S01]  /*0b10*/  VIADD R11, R8, 0xffffffff ;  /* 0xffffffff080b7836 */ /* 0x001fe20000000000 */
[----:B------:R-:W-:Y:S04]  /*0b20*/  BAR.SYNC.DEFER_BLOCKING 0x0 ;  /* 0x0000000000007b1d */ /* 0x000fe80000010000 */
[----:B------:R-:W-:-:S13]  /*0b30*/  LOP3.LUT P0, RZ, R11, R0, RZ, 0xc0, !PT ;  /* 0x000000000bff7212 */ /* 0x000fda000780c0ff */
[----:B-1234-:R-:W-:Y:S05]  /*0b40*/  @P0 BRA `(.L_x_2) ;  /* 0x0000001c00e80947 */ /* 0x01efea0003800000 */
[----:B------:R-:W-:-:S04]  /*0b50*/  IADD3 R17, PT, PT, R0, R9, RZ ;  /* 0x0000000900117210 */ /* 0x000fc80007ffe0ff */
[----:B------:R-:W-:-:S13]  /*0b60*/  ISETP.GT.U32.AND P0, PT, R17, 0x7f, PT ;  /* 0x0000007f1100780c */ /* 0x000fda0003f04070 */
[----:B------:R-:W-:Y:S05]  /*0b70*/  @P0 BRA `(.L_x_3) ;  /* 0x0000001c00e40947 */ /* 0x000fea0003800000 */
[----:B------:R-:W-:Y:S01]  /*0b80*/  BSSY.RECONVERGENT B1, `(.L_x_4) ;  /* 0x0000029000017945 */ /* 0x000fe20003800200 */
[----:B------:R-:W-:Y:S01]  /*0b90*/  VIADDMNMX.U32 R24, R17, R9, 0x80, PT ;  /* 0x0000008011187446 */ /* 0x000fe20003800009 */
[----:B------:R-:W-:Y:S01]  /*0ba0*/  IMAD.MOV.U32 R21, RZ, RZ, RZ ;  /* 0x000000ffff157224 */ /* 0x000fe200078e00ff */
[-C--:B------:R-:W-:Y:S01]  /*0bb0*/  MOV R10, R0.reuse ;  /* 0x00000000000a7202 */ /* 0x080fe20000000f00 */
[----:B------:R-:W-:Y:S01]  /*0bc0*/  IMAD.MOV.U32 R26, RZ, RZ, R17 ;  /* 0x000000ffff1a7224 */ /* 0x000fe200078e0011 */
[----:B------:R-:W-:-:S07]  /*0bd0*/  MOV R20, R0 ;  /* 0x0000000000147202 */ /* 0x000fce0000000f00 */
.L_x_8:
[----:B------:R-:W-:Y:S01]  /*0be0*/  IMAD R23, R20, 0x4, R5 ;  /* 0x0000000414177824 */ /* 0x000fe200078e0205 */
[----:B01----:R-:W-:Y:S01]  /*0bf0*/  LEA R25, R26, R5, 0x2 ;  /* 0x000000051a197211 */ /* 0x003fe200078e10ff */
[----:B------:R-:W-:Y:S01]  /*0c00*/  BSSY.RECONVERGENT B2, `(.L_x_5) ;  /* 0x000001c000027945 */ /* 0x000fe20003800200 */
[----:B------:R-:W-:Y:S01]  /*0c10*/  IMAD.MOV.U32 R16, RZ, RZ, R10 ;  /* 0x000000ffff107224 */ /* 0x000fe200078e000a */
[----:B------:R-:W-:Y:S01]  /*0c20*/  IADD3 R10, PT, PT, R10, 0x1, RZ ;  /* 0x000000010a0a7810 */ /* 0x000fe20007ffe0ff */
[----:B------:R-:W-:Y:S01]  /*0c30*/  LDS R27, [R23] ;  /* 0x00000000171b7984 */ /* 0x000fe20000000800 */
[----:B------:R-:W-:-:S03]  /*0c40*/  IMAD.MOV.U32 R11, RZ, RZ, R21 ;  /* 0x000000ffff0b7224 */ /* 0x000fc600078e0015 */
[----:B------:R-:W0:Y:S02]  /*0c50*/  LDS R28, [R25] ;  /* 0x00000000191c7984 */ /* 0x000e240000000800 */
[----:B0-----:R-:W-:-:S13]  /*0c60*/  FSETP.GEU.AND P0, PT, R27, R28, PT ;  /* 0x0000001c1b00720b */ /* 0x001fda0003f0e000 */
[----:B------:R-:W-:Y:S05]  /*0c70*/  @P0 BRA `(.L_x_6) ;  /* 0x0000000000340947 */ /* 0x000fea0003800000 */
[----:B------:R-:W0:Y:S01]  /*0c80*/  S2UR UR5, SR_CgaCtaId ;  /* 0x00000000000579c3 */ /* 0x000e220000008800 */
[----:B------:R-:W-:Y:S01]  /*0c90*/  UMOV UR4, 0x400 ;  /* 0x0000040000047882 */ /* 0x000fe20000000000 */
[C---:B------:R-:W-:Y:S01]  /*0ca0*/  LEA R23, R16.reuse, R7, 0x2 ;  /* 0x0000000710177211 */ /* 0x040fe200078e10ff */
[----:B------:R-:W-:Y:S01]  /*0cb0*/  UIADD3 UR4, UPT, UPT, UR4, 0x18, URZ ;  /* 0x0000001804047890 */ /* 0x000fe2000fffe0ff */
[----:B------:R-:W-:-:S03]  /*0cc0*/  IMAD R28, R16, 0x4, R1 ;  /* 0x00000004101c7824 */ /* 0x000fc600078e0201 */
[----:B------:R-:W-:Y:S01]  /*0cd0*/  STS [R23], R27 ;  /* 0x0000001b17007388 */ /* 0x000fe20000000800 */
[----:B0-----:R-:W-:-:S06]  /*0ce0*/  ULEA UR4, UR5, UR4, 0x18 ;  /* 0x0000000405047291 */ /* 0x001fcc000f8ec0ff */
[----:B------:R-:W-:-:S05]  /*0cf0*/  IMAD.U32 R3, RZ, RZ, UR4 ;  /* 0x00000004ff037e24 */ /* 0x000fca000f8e00ff */
[C---:B------:R-:W-:Y:S02]  /*0d00*/  LEA R25, R20.reuse, R3, 0x2 ;  /* 0x0000000314197211 */ /* 0x040fe400078e10ff */
[----:B------:R-:W-:-:S04]  /*0d10*/  IADD3 R20, PT, PT, R20, 0x1, RZ ;  /* 0x0000000114147810 */ /* 0x000fc80007ffe0ff */
[----:B------:R-:W0:Y:S04]  /*0d20*/  LDS R25, [R25] ;  /* 0x0000000019197984 */ /* 0x000e280000000800 */
[----:B0-----:R0:W-:Y:S01]  /*0d30*/  STL [R28], R25 ;  /* 0x000000191c007387 */ /* 0x0011e20000100800 */
[----:B------:R-:W-:Y:S05]  /*0d40*/  BRA `(.L_x_7) ;  /* 0x00000000001c7947 */ /* 0x000fea0003800000 */
.L_x_6:
[----:B------:R-:W-:Y:S01]  /*0d50*/  IMAD R23, R21, 0x4, R12 ;  /* 0x0000000415177824 */ /* 0x000fe200078e020c */
[----:B------:R-:W-:Y:S01]  /*0d60*/  LEA R25, R26, R3, 0x2 ;  /* 0x000000031a197211 */ /* 0x000fe200078e10ff */
[----:B------:R-:W-:Y:S01]  /*0d70*/  IMAD R27, R16, 0x4, R1 ;  /* 0x00000004101b7824 */ /* 0x000fe200078e0201 */
[----:B------:R-:W-:Y:S02]  /*0d80*/  IADD3 R26, PT, PT, R26, 0x1, RZ ;  /* 0x000000011a1a7810 */ /* 0x000fe40007ffe0ff */
[----:B------:R-:W-:Y:S04]  /*0d90*/  STS [R23], R28 ;  /* 0x0000001c17007388 */ /* 0x000fe80000000800 */
[----:B------:R-:W0:Y:S04]  /*0da0*/  LDS R25, [R25] ;  /* 0x0000000019197984 */ /* 0x000e280000000800 */
[----:B0-----:R1:W-:Y:S02]  /*0db0*/  STL [R27], R25 ;  /* 0x000000191b007387 */ /* 0x0013e40000100800 */
.L_x_7:
[----:B------:R-:W-:Y:S05]  /*0dc0*/  BSYNC.RECONVERGENT B2 ;  /* 0x0000000000027941 */ /* 0x000fea0003800200 */
.L_x_5:
[----:B------:R-:W-:Y:S01]  /*0dd0*/  ISETP.NE.AND P0, PT, R26, R24, PT ;  /* 0x000000181a00720c */ /* 0x000fe20003f05270 */
[----:B------:R-:W-:Y:S01]  /*0de0*/  VIADD R21, R21, 0x1 ;  /* 0x0000000115157836 */ /* 0x000fe20000000000 */
[----:B------:R-:W-:-:S13]  /*0df0*/  ISETP.NE.AND P1, PT, R20, R17, PT ;  /* 0x000000111400720c */ /* 0x000fda0003f25270 */
[----:B------:R-:W-:Y:S05]  /*0e00*/  @P0 BRA P1, `(.L_x_8) ;  /* 0xfffffffc00740947 */ /* 0x000fea000083ffff */
[----:B------:R-:W-:Y:S05]  /*0e10*/  BSYNC.RECONVERGENT B1 ;  /* 0x0000000000017941 */ /* 0x000fea0003800200 */
.L_x_4:
[----:B------:R-:W-:-:S13]  /*0e20*/  ISETP.NE.AND P0, PT, R20, R17, PT ;  /* 0x000000111400720c */ /* 0x000fda0003f05270 */
[----:B------:R-:W-:Y:S05]  /*0e30*/  @!P0 BRA `(.L_x_9) ;  /* 0x0000000c00f08947 */ /* 0x000fea0003800000 */
[----:B------:R-:W-:Y:S01]  /*0e40*/  ISETP.GT.AND P0, PT, R17, R20, PT ;  /* 0x000000141100720c */ /* 0x000fe20003f04270 */
[----:B------:R-:W-:-:S12]  /*0e50*/  BSSY.RECONVERGENT B1, `(.L_x_10) ;  /* 0x0000039000017945 */ /* 0x000fd80003800200 */
[----:B------:R-:W-:Y:S05]  /*0e60*/  @!P0 BRA `(.L_x_11) ;  /* 0x0000000000dc8947 */ /* 0x000fea0003800000 */
[----:B------:R-:W-:Y:S01]  /*0e70*/  IADD3 R21, PT, PT, R17, -R20, RZ ;  /* 0x8000001411157210 */ /* 0x000fe20007ffe0ff */
[--C-:B------:R-:W-:Y:S01]  /*0e80*/  IMAD.IADD R23, R20, 0x1, -R17.reuse ;  /* 0x0000000114177824 */ /* 0x100fe200078e0a11 */
[----:B------:R-:W-:Y:S02]  /*0e90*/  BSSY.RECONVERGENT B2, `(.L_x_12) ;  /* 0x000001c000027945 */ /* 0x000fe40003800200 */
[----:B------:R-:W-:Y:S02]  /*0ea0*/  LOP3.LUT P0, R21, R21, 0x3, RZ, 0xc0, !PT ;  /* 0x0000000315157812 */ /* 0x000fe4000780c0ff */
[----:B------:R-:W-:Y:S02]  /*0eb0*/  ISETP.GT.U32.AND P1, PT, R23, -0x4, PT ;  /* 0xfffffffc1700780c */ /* 0x000fe40003f24070 */
[----:B------:R-:W-:Y:S01]  /*0ec0*/  IADD3 R23, PT, PT, -R17, R24, RZ ;  /* 0x0000001811177210 */ /* 0x000fe20007ffe1ff */
[----:B------:R-:W-:-:S08]  /*0ed0*/  IMAD.MOV.U32 R24, RZ, RZ, R17 ;  /* 0x000000ffff187224 */ /* 0x000fd000078e0011 */
[----:B------:R-:W-:Y:S05]  /*0ee0*/  @!P0 BRA `(.L_x_13) ;  /* 0x0000000000588947 */ /* 0x000fea0003800000 */
[C---:B------:R-:W-:Y:S02]  /*0ef0*/  LEA R26, R9.reuse, R6, 0x2 ;  /* 0x00000006091a7211 */ /* 0x040fe400078e10ff */
[----:B0-----:R-:W-:Y:S02]  /*0f00*/  LEA R28, R9, R4, 0x2 ;  /* 0x00000004091c7211 */ /* 0x001fe400078e10ff */
[----:B------:R-:W-:Y:S01]  /*0f10*/  ISETP.NE.AND P0, PT, R21, 0x1, PT ;  /* 0x000000011500780c */ /* 0x000fe20003f05270 */
[----:B------:R-:W0:Y:S01]  /*0f20*/  LDS R29, [R26+-0x4] ;  /* 0xfffffc001a1d7984 */ /* 0x000e220000000800 */
[C---:B-1----:R-:W-:Y:S02]  /*0f30*/  IMAD R25, R23.reuse, 0x4, R26 ;  /* 0x0000000417197824 */ /* 0x042fe400078e021a */
[----:B------:R-:W-:-:S03]  /*0f40*/  IMAD R27, R23, 0x4, R28 ;  /* 0x00000004171b7824 */ /* 0x000fc600078e021c */
[----:B0-----:R-:W-:Y:S04]  /*0f50*/  STS [R25+-0x4], R29 ;  /* 0xfffffc1d19007388 */ /* 0x001fe80000000800 */
[----:B------:R-:W0:Y:S04]  /*0f60*/  LDS R24, [R28+-0x4] ;  /* 0xfffffc001c187984 */ /* 0x000e280000000800 */
[----:B0-----:R0:W-:Y:S02]  /*0f70*/  STS [R27+-0x4], R24 ;  /* 0xfffffc181b007388 */ /* 0x0011e40000000800 */
[----:B0-----:R-:W-:Y:S01]  /*0f80*/  IADD3 R24, PT, PT, R17, -0x1, RZ ;  /* 0xffffffff11187810 */ /* 0x001fe20007ffe0ff */
[----:B------:R-:W-:Y:S06]  /*0f90*/  @!P0 BRA `(.L_x_13) ;  /* 0x00000000002c8947 */ /* 0x000fec0003800000 */
[----:B------:R-:W-:Y:S01]  /*0fa0*/  ISETP.NE.AND P0, PT, R21, 0x2, PT ;  /* 0x000000021500780c */ /* 0x000fe20003f05270 */
[C---:B------:R-:W-:Y:S01]  /*0fb0*/  VIADD R24, R17.reuse, 0xfffffffe ;  /* 0xfffffffe11187836 */ /* 0x040fe20000000000 */
[----:B------:R-:W0:Y:S11]  /*0fc0*/  LDS R21, [R26+-0x8] ;  /* 0xfffff8001a157984 */ /* 0x000e360000000800 */
[----:B------:R-:W-:Y:S01]  /*0fd0*/  @P0 IADD3 R24, PT, PT, R17, -0x3, RZ ;  /* 0xfffffffd11180810 */ /* 0x000fe20007ffe0ff */
[----:B0-----:R-:W-:Y:S04]  /*0fe0*/  STS [R25+-0x8], R21 ;  /* 0xfffff81519007388 */ /* 0x001fe80000000800 */
[----:B------:R-:W0:Y:S04]  /*0ff0*/  LDS R29, [R28+-0x8] ;  /* 0xfffff8001c1d7984 */ /* 0x000e280000000800 */
[----:B0-----:R-:W-:Y:S04]  /*1000*/  STS [R27+-0x8], R29 ;  /* 0xfffff81d1b007388 */ /* 0x001fe80000000800 */
[----:B------:R-:W0:Y:S04]  /*1010*/  @P0 LDS R26, [R26+-0xc] ;  /* 0xfffff4001a1a0984 */ /* 0x000e280000000800 */
[----:B0-----:R-:W-:Y:S04]  /*1020*/  @P0 STS [R25+-0xc], R26 ;  /* 0xfffff41a19000388 */ /* 0x001fe80000000800 */
[----:B------:R-:W0:Y:S04]  /*1030*/  @P0 LDS R28, [R28+-0xc] ;  /* 0xfffff4001c1c0984 */ /* 0x000e280000000800 */
[----:B0-----:R2:W-:Y:S02]  /*1040*/  @P0 STS [R27+-0xc], R28 ;  /* 0xfffff41c1b000388 */ /* 0x0015e40000000800 */
.L_x_13:
[----:B------:R-:W-:Y:S05]  /*1050*/  BSYNC.RECONVERGENT B2 ;  /* 0x0000000000027941 */ /* 0x000fea0003800200 */
.L_x_12:
[----:B------:R-:W-:Y:S05]  /*1060*/  @P1 BRA `(.L_x_11) ;  /* 0x00000000005c1947 */ /* 0x000fea0003800000 */
.L_x_14:
[C---:B------:R-:W-:Y:S02]  /*1070*/  IMAD R26, R24.reuse, 0x4, R5 ;  /* 0x00000004181a7824 */ /* 0x040fe400078e0205 */
[C---:B0-2---:R-:W-:Y:S02]  /*1080*/  IMAD R28, R24.reuse, 0x4, R3 ;  /* 0x00000004181c7824 */ /* 0x045fe400078e0203 */
[----:B------:R-:W-:Y:S01]  /*1090*/  VIADD R24, R24, 0xfffffffc ;  /* 0xfffffffc18187836 */ /* 0x000fe20000000000 */
[----:B-1----:R-:W0:Y:S01]  /*10a0*/  LDS R25, [R26+-0x4] ;  /* 0xfffffc001a197984 */ /* 0x002e220000000800 */
[C---:B------:R-:W-:Y:S02]  /*10b0*/  LEA R17, R23.reuse, R26, 0x2 ;  /* 0x0000001a17117211 */ /* 0x040fe400078e10ff */
[----:B---3--:R-:W-:Y:S02]  /*10c0*/  LEA R21, R23, R28, 0x2 ;  /* 0x0000001c17157211 */ /* 0x008fe400078e10ff */
[----:B------:R-:W-:Y:S01]  /*10d0*/  ISETP.GT.AND P0, PT, R24, R20, PT ;  /* 0x000000141800720c */ /* 0x000fe20003f04270 */
[----:B0-----:R-:W-:Y:S04]  /*10e0*/  STS [R17+-0x4], R25 ;  /* 0xfffffc1911007388 */ /* 0x001fe80000000800 */
[----:B------:R-:W0:Y:S04]  /*10f0*/  LDS R27, [R28+-0x4] ;  /* 0xfffffc001c1b7984 */ /* 0x000e280000000800 */
        /* <DEDUP_REMOVED lines=12> */
[----:B0-----:R3:W-:Y:S01]  /*11c0*/  STS [R21+-0x10], R27 ;  /* 0xfffff01b15007388 */ /* 0x0017e20000000800 */
[----:B------:R-:W-:Y:S05]  /*11d0*/  @P0 BRA `(.L_x_14) ;  /* 0xfffffffc00a40947 */ /* 0x000fea000383ffff */
.L_x_11:
[----:B------:R-:W-:Y:S05]  /*11e0*/  BSYNC.RECONVERGENT B1 ;  /* 0x0000000000017941 */ /* 0x000fea0003800200 */
.L_x_10:
[----:B------:R-:W-:Y:S01]  /*11f0*/  ISETP.GT.U32.AND P0, PT, R0, R16, PT ;  /* 0x000000100000720c */ /* 0x000fe20003f04070 */
[----:B------:R-:W-:-:S12]  /*1200*/  BSSY.RECONVERGENT B1, `(.L_x_15) ;  /* 0x00000be000017945 */ /* 0x000fd80003800200 */
[----:B------:R-:W-:Y:S05]  /*1210*/  @P0 BRA `(.L_x_16) ;  /* 0x0000000800f00947 */ /* 0x000fea0003800000 */
[----:B------:R-:W-:Y:S01]  /*1220*/  LOP3.LUT R23, R11, 0x3, RZ, 0xc0, !PT ;  /* 0x000000030b177812 */ /* 0x000fe200078ec0ff */
[----:B------:R-:W-:Y:S01]  /*1230*/  BSSY.RECONVERGENT B2, `(.L_x_17) ;  /* 0x0000018000027945 */ /* 0x000fe20003800200 */
[----:B------:R-:W-:Y:S02]  /*1240*/  MOV R16, R0 ;  /* 0x0000000000107202 */ /* 0x000fe40000000f00 */
[----:B------:R-:W-:-:S13]  /*1250*/  ISETP.NE.AND P0, PT, R23, 0x3, PT ;  /* 0x000000031700780c */ /* 0x000fda0003f05270 */
[----:B------:R-:W-:Y:S05]  /*1260*/  @!P0 BRA `(.L_x_18) ;  /* 0x0000000000508947 */ /* 0x000fea0003800000 */
[C---:B------:R-:W-:Y:S01]  /*1270*/  IMAD R20, R0.reuse, 0x4, R1 ;  /* 0x0000000400147824 */ /* 0x040fe200078e0201 */
[----:B------:R-:W4:Y:S04]  /*1280*/  LDS R17, [R12] ;  /* 0x000000000c117984 */ /* 0x000f280000000800 */
[----:B---3--:R-:W3:Y:S01]  /*1290*/  LDL R21, [R20] ;  /* 0x0000000014157983 */ /* 0x008ee20000100800 */
[----:B------:R-:W-:Y:S02]  /*12a0*/  ISETP.NE.AND P0, PT, R23, RZ, PT ;  /* 0x000000ff1700720c */ /* 0x000fe40003f05270 */
[----:B------:R-:W-:Y:S01]  /*12b0*/  IADD3 R16, PT, PT, R0, 0x1, RZ ;  /* 0x0000000100107810 */ /* 0x000fe20007ffe0ff */
[----:B----4-:R4:W-:Y:S04]  /*12c0*/  STS [R6], R17 ;  /* 0x0000001106007388 */ /* 0x0109e80000000800 */
[----:B---3--:R4:W-:Y:S06]  /*12d0*/  STS [R4], R21 ;  /* 0x0000001504007388 */ /* 0x0089ec0000000800 */
[----:B------:R-:W-:Y:S05]  /*12e0*/  @!P0 BRA `(.L_x_18) ;  /* 0x0000000000308947 */ /* 0x000fea0003800000 */
[----:B----4-:R-:W3:Y:S01]  /*12f0*/  LDL R21, [R20+0x4] ;  /* 0x0000040014157983 */ /* 0x010ee20000100800 */
[----:B------:R-:W-:Y:S01]  /*1300*/  ISETP.NE.AND P0, PT, R23, 0x1, PT ;  /* 0x000000011700780c */ /* 0x000fe20003f05270 */
[----:B------:R-:W-:Y:S02]  /*1310*/  VIADD R16, R0, 0x2 ;  /* 0x0000000200107836 */ /* 0x000fe40000000000 */
[----:B------:R-:W4:Y:S04]  /*1320*/  LDS R17, [R12+0x4] ;  /* 0x000004000c117984 */ /* 0x000f280000000800 */
[----:B----4-:R4:W-:Y:S04]  /*1330*/  STS [R6+0x4], R17 ;  /* 0x0000041106007388 */ /* 0x0109e80000000800 */
[----:B---3--:R4:W-:Y:S02]  /*1340*/  STS [R4+0x4], R21 ;  /* 0x0000041504007388 */ /* 0x0089e40000000800 */
[----:B------:R-:W-:Y:S05]  /*1350*/  @!P0 BRA `(.L_x_18) ;  /* 0x0000000000148947 */ /* 0x000fea0003800000 */
[----:B----4-:R-:W3:Y:S01]  /*1360*/  LDL R21, [R20+0x8] ;  /* 0x0000080014157983 */ /* 0x010ee20000100800 */
[----:B------:R-:W-:-:S03]  /*1370*/  IADD3 R16, PT, PT, R0, 0x3, RZ ;  /* 0x0000000300107810 */ /* 0x000fc60007ffe0ff */
[----:B------:R-:W4:Y:S04]  /*1380*/  LDS R17, [R12+0x8] ;  /* 0x000008000c117984 */ /* 0x000f280000000800 */
[----:B----4-:R4:W-:Y:S04]  /*1390*/  STS [R6+0x8], R17 ;  /* 0x0000081106007388 */ /* 0x0109e80000000800 */
[----:B---3--:R4:W-:Y:S02]  /*13a0*/  STS [R4+0x8], R21 ;  /* 0x0000081504007388 */ /* 0x0089e40000000800 */
.L_x_18:
[----:B------:R-:W-:Y:S05]  /*13b0*/  BSYNC.RECONVERGENT B2 ;  /* 0x0000000000027941 */ /* 0x000fea0003800200 */
.L_x_17:
[----:B------:R-:W-:-:S13]  /*13c0*/  ISETP.GE.U32.AND P0, PT, R11, 0x3, PT ;  /* 0x000000030b00780c */ /* 0x000fda0003f06070 */
[----:B------:R-:W-:Y:S05]  /*13d0*/  @!P0 BRA `(.L_x_16) ;  /* 0x0000000800808947 */ /* 0x000fea0003800000 */
[----:B------:R-:W-:Y:S01]  /*13e0*/  ISETP.GE.AND P0, PT, R16, R10, PT ;  /* 0x0000000a1000720c */ /* 0x000fe20003f06270 */
[----:B------:R-:W-:-:S12]  /*13f0*/  BSSY.RELIABLE B2, `(.L_x_19) ;  /* 0x0000087000027945 */ /* 0x000fd80003800100 */
[----:B------:R-:W-:Y:S05]  /*1400*/  @P0 BRA `(.L_x_20) ;  /* 0x0000000800140947 */ /* 0x000fea0003800000 */
[----:B------:R-:W-:Y:S01]  /*1410*/  IMAD.IADD R11, R10, 0x1, -R16 ;  /* 0x000000010a0b7824 */ /* 0x000fe200078e0a10 */
[----:B------:R-:W-:Y:S01]  /*1420*/  BSSY.RECONVERGENT B3, `(.L_x_21) ;  /* 0x0000053000037945 */ /* 0x000fe20003800200 */
[----:B------:R-:W-:-:S03]  /*1430*/  PLOP3.LUT P0, PT, PT, PT, PT, 0x80, 0x8 ;  /* 0x000000000008781c */ /* 0x000fc60003f0f070 */
[----:B------:R-:W-:-:S13]  /*1440*/  ISETP.GT.AND P1, PT, R11, 0xc, PT ;  /* 0x0000000c0b00780c */ /* 0x000fda0003f24270 */
[----:B------:R-:W-:Y:S05]  /*1450*/  @!P1 BRA `(.L_x_22) ;  /* 0x00000004003c9947 */ /* 0x000fea0003800000 */
[----:B------:R-:W-:Y:S02]  /*1460*/  PLOP3.LUT P0, PT, PT, PT, PT, 0x8, 0x80 ;  /* 0x000000000080781c */ /* 0x000fe40003f0e170 */
[----:B------:R-:W-:-:S11]  /*1470*/  IADD3 R11, PT, PT, R10, -0xc, RZ ;  /* 0xfffffff40a0b7810 */ /* 0x000fd60007ffe0ff */
.L_x_23:
[----:B01----:R-:W-:-:S05]  /*1480*/  IMAD R25, R16, 0x4, R1 ;  /* 0x0000000410197824 */ /* 0x003fca00078e0201 */
[----:B--23--:R-:W2:Y:S01]  /*1490*/  LDL R27, [R25] ;  /* 0x00000000191b7983 */ /* 0x00cea20000100800 */
[----:B----4-:R-:W-:-:S03]  /*14a0*/  LEA R21, R16, R7, 0x2 ;  /* 0x0000000710157211 */ /* 0x010fc600078e10ff */
[----:B------:R-:W3:Y:S01]  /*14b0*/  LDL R24, [R25+0x4] ;  /* 0x0000040019187983 */ /* 0x000ee20000100800 */
[----:B------:R-:W-:-:S03]  /*14c0*/  IMAD R20, R16, 0x4, R5 ;  /* 0x0000000410147824 */ /* 0x000fc600078e0205 */
[----:B------:R-:W4:Y:S04]  /*14d0*/  LDL R28, [R25+0x8] ;  /* 0x00000800191c7983 */ /* 0x000f280000100800 */
[----:B------:R-:W5:Y:S04]  /*14e0*/  LDL R26, [R25+0xc] ;  /* 0x00000c00191a7983 */ /* 0x000f680000100800 */
[----:B------:R-:W0:Y:S01]  /*14f0*/  LDS R23, [R21] ;  /* 0x0000000015177984 */ /* 0x000e220000000800 */
[----:B------:R-:W-:-:S03]  /*1500*/  LEA R17, R16, R3, 0x2 ;  /* 0x0000000310117211 */ /* 0x000fc600078e10ff */
[----:B0-----:R0:W-:Y:S02]  /*1510*/  STS [R20], R23 ;  /* 0x0000001714007388 */ /* 0x0011e40000000800 */
[----:B0-----:R-:W-:-:S05]  /*1520*/  VIADD R23, R16, 0x4 ;  /* 0x0000000410177836 */ /* 0x001fca0000000000 */
[----:B------:R-:W-:Y:S01]  /*1530*/  LEA R23, R23, R1, 0x2 ;  /* 0x0000000117177211 */ /* 0x000fe200078e10ff */
[----:B--2---:R-:W-:Y:S04]  /*1540*/  STS [R17], R27 ;  /* 0x0000001b11007388 */ /* 0x004fe80000000800 */
[----:B------:R-:W0:Y:S04]  /*1550*/  LDS R29, [R21+0x4] ;  /* 0x00000400151d7984 */ /* 0x000e280000000800 */
[----:B0-----:R-:W-:Y:S04]  /*1560*/  STS [R20+0x4], R29 ;  /* 0x0000041d14007388 */ /* 0x001fe80000000800 */
[----:B---3--:R0:W-:Y:S04]  /*1570*/  STS [R17+0x4], R24 ;  /* 0x0000041811007388 */ /* 0x0081e80000000800 */
[----:B------:R-:W1:Y:S04]  /*1580*/  LDS R27, [R21+0x8] ;  /* 0x00000800151b7984 */ /* 0x000e680000000800 */
[----:B0-----:R-:W2:Y:S04]  /*1590*/  LDL R24, [R23+0xc] ;  /* 0x00000c0017187983 */ /* 0x001ea80000100800 */
[----:B-1----:R-:W-:Y:S04]  /*15a0*/  STS [R20+0x8], R27 ;  /* 0x0000081b14007388 */ /* 0x002fe80000000800 */
[----:B----4-:R0:W-:Y:S04]  /*15b0*/  STS [R17+0x8], R28 ;  /* 0x0000081c11007388 */ /* 0x0101e80000000800 */
[----:B------:R-:W1:Y:S04]  /*15c0*/  LDS R29, [R21+0xc] ;  /* 0x00000c00151d7984 */ /* 0x000e680000000800 */
[----:B0-----:R-:W3:Y:S04]  /*15d0*/  LDL R28, [R23] ;  /* 0x00000000171c7983 */ /* 0x001ee80000100800 */
[----:B-1----:R0:W-:Y:S04]  /*15e0*/  STS [R20+0xc], R29 ;  /* 0x00000c1d14007388 */ /* 0x0021e80000000800 */
[----:B-----5:R-:W-:Y:S04]  /*15f0*/  STS [R17+0xc], R26 ;  /* 0x00000c1a11007388 */ /* 0x020fe80000000800 */
[----:B------:R-:W1:Y:S04]  /*1600*/  LDS R25, [R21+0x10] ;  /* 0x0000100015197984 */ /* 0x000e680000000800 */
[----:B0-----:R-:W4:Y:S04]  /*1610*/  LDL R29, [R23+0x4] ;  /* 0x00000400171d7983 */ /* 0x001f280000100800 */
[----:B-1----:R0:W-:Y:S04]  /*1620*/  STS [R20+0x10], R25 ;  /* 0x0000101914007388 */ /* 0x0021e80000000800 */
[----:B0-----:R-:W5:Y:S01]  /*1630*/  LDL R25, [R23+0x8] ;  /* 0x0000080017197983 */ /* 0x001f620000100800 */
[----:B------:R-:W-:-:S05]  /*1640*/  VIADD R26, R16, 0x8 ;  /* 0x00000008101a7836 */ /* 0x000fca0000000000 */
[----:B------:R-:W-:Y:S01]  /*1650*/  LEA R26, R26, R1, 0x2 ;  /* 0x000000011a1a7211 */ /* 0x000fe200078e10ff */
[----:B---3--:R0:W-:Y:S04]  /*1660*/  STS [R17+0x10], R28 ;  /* 0x0000101c11007388 */ /* 0x0081e80000000800 */
[----:B------:R-:W1:Y:S04]  /*1670*/  LDS R27, [R21+0x14] ;  /* 0x00001400151b7984 */ /* 0x000e680000000800 */
[----:B0-----:R-:W3:Y:S04]  /*1680*/  LDL R28, [R26+0xc] ;  /* 0x00000c001a1c7983 */ /* 0x001ee80000100800 */
[----:B-1----:R-:W-:Y:S04]  /*1690*/  STS [R20+0x14], R27 ;  /* 0x0000141b14007388 */ /* 0x002fe80000000800 */
[----:B----4-:R0:W-:Y:S04]  /*16a0*/  STS [R17+0x14], R29 ;  /* 0x0000141d11007388 */ /* 0x0101e80000000800 */
[----:B------:R-:W1:Y:S04]  /*16b0*/  LDS R27, [R21+0x18] ;  /* 0x00001800151b7984 */ /* 0x000e680000000800 */
[----:B0-----:R-:W4:Y:S04]  /*16c0*/  LDL R29, [R26] ;  /* 0x000000001a1d7983 */ /* 0x001f280000100800 */
[----:B-1----:R-:W-:Y:S04]  /*16d0*/  STS [R20+0x18], R27 ;  /* 0x0000181b14007388 */ /* 0x002fe80000000800 */
[----:B-----5:R-:W-:Y:S04]  /*16e0*/  STS [R17+0x18], R25 ;  /* 0x0000181911007388 */ /* 0x020fe80000000800 */
[----:B------:R-:W0:Y:S04]  /*16f0*/  LDS R25, [R21+0x1c] ;  /* 0x00001c0015197984 */ /* 0x000e280000000800 */
[----:B0-----:R-:W-:Y:S04]  /*1700*/  STS [R20+0x1c], R25 ;  /* 0x00001c1914007388 */ /* 0x001fe80000000800 */
[----:B--2---:R0:W-:Y:S04]  /*1710*/  STS [R17+0x1c], R24 ;  /* 0x00001c1811007388 */ /* 0x0041e80000000800 */
[----:B------:R-:W1:Y:S04]  /*1720*/  LDS R23, [R21+0x20] ;  /* 0x0000200015177984 */ /* 0x000e680000000800 */
[----:B0-----:R-:W2:Y:S04]  /*1730*/  LDL R24, [R26+0x4] ;  /* 0x000004001a187983 */ /* 0x001ea80000100800 */
[----:B-1----:R0:W-:Y:S04]  /*1740*/  STS [R20+0x20], R23 ;  /* 0x0000201714007388 */ /* 0x0021e80000000800 */
[----:B0-----:R-:W5:Y:S04]  /*1750*/  LDL R23, [R26+0x8] ;  /* 0x000008001a177983 */ /* 0x001f680000100800 */
[----:B----4-:R-:W-:Y:S04]  /*1760*/  STS [R17+0x20], R29 ;  /* 0x0000201d11007388 */ /* 0x010fe80000000800 */
[----:B------:R-:W0:Y:S04]  /*1770*/  LDS R27, [R21+0x24] ;  /* 0x00002400151b7984 */ /* 0x000e280000000800 */
[----:B0-----:R-:W-:Y:S04]  /*1780*/  STS [R20+0x24], R27 ;  /* 0x0000241b14007388 */ /* 0x001fe80000000800 */
[----:B--2---:R0:W-:Y:S04]  /*1790*/  STS [R17+0x24], R24 ;  /* 0x0000241811007388 */ /* 0x0041e80000000800 */
[----:B------:R-:W1:Y:S01]  /*17a0*/  LDS R25, [R21+0x28] ;  /* 0x0000280015197984 */ /* 0x000e620000000800 */
[----:B0-----:R-:W-:-:S05]  /*17b0*/  VIADD R24, R16, 0xc ;  /* 0x0000000c10187836 */ /* 0x001fca0000000000 */
[----:B------:R-:W-:-:S05]  /*17c0*/  LEA R24, R24, R1, 0x2 ;  /* 0x0000000118187211 */ /* 0x000fca00078e10ff */
[----:B------:R-:W2:Y:S04]  /*17d0*/  LDL R29, [R24] ;  /* 0x00000000181d7983 */ /* 0x000ea80000100800 */
[----:B------:R-:W4:Y:S04]  /*17e0*/  LDL R26, [R24+0x8] ;  /* 0x00000800181a7983 */ /* 0x000f280000100800 */
[----:B-1----:R-:W-:Y:S04]  /*17f0*/  STS [R20+0x28], R25 ;  /* 0x0000281914007388 */ /* 0x002fe80000000800 */
[----:B-----5:R0:W-:Y:S04]  /*1800*/  STS [R17+0x28], R23 ;  /* 0x0000281711007388 */ /* 0x0201e80000000800 */
[----:B------:R-:W1:Y:S04]  /*1810*/  LDS R25, [R21+0x2c] ;  /* 0x00002c0015197984 */ /* 0x000e680000000800 */
[----:B0-----:R-:W5:Y:S04]  /*1820*/  LDL R23, [R24+0xc] ;  /* 0x00000c0018177983 */ /* 0x001f680000100800 */
[----:B-1----:R-:W-:Y:S04]  /*1830*/  STS [R20+0x2c], R25 ;  /* 0x00002c1914007388 */ /* 0x002fe80000000800 */
[----:B---3--:R0:W-:Y:S04]  /*1840*/  STS [R17+0x2c], R28 ;  /* 0x00002c1c11007388 */ /* 0x0081e80000000800 */
[----:B------:R-:W1:Y:S04]  /*1850*/  LDS R27, [R21+0x30] ;  /* 0x00003000151b7984 */ /* 0x000e680000000800 */
[----:B0-----:R-:W3:Y:S04]  /*1860*/  LDL R28, [R24+0x4] ;  /* 0x00000400181c7983 */ /* 0x001ee80000100800 */
[----:B-1----:R-:W-:Y:S01]  /*1870*/  STS [R20+0x30], R27 ;  /* 0x0000301b14007388 */ /* 0x002fe20000000800 */
[----:B------:R-:W-:-:S05]  /*1880*/  VIADD R16, R16, 0x10 ;  /* 0x0000001010107836 */ /* 0x000fca0000000000 */
[----:B------:R-:W-:Y:S01]  /*1890*/  ISETP.GE.AND P1, PT, R16, R11, PT ;  /* 0x0000000b1000720c */ /* 0x000fe20003f26270 */
[----:B--2---:R-:W-:Y:S04]  /*18a0*/  STS [R17+0x30], R29 ;  /* 0x0000301d11007388 */ /* 0x004fe80000000800 */
[----:B------:R-:W0:Y:S04]  /*18b0*/  LDS R25, [R21+0x34] ;  /* 0x0000340015197984 */ /* 0x000e280000000800 */
[----:B0-----:R-:W-:Y:S04]  /*18c0*/  STS [R20+0x34], R25 ;  /* 0x0000341914007388 */ /* 0x001fe80000000800 */
[----:B---3--:R-:W-:Y:S04]  /*18d0*/  STS [R17+0x34], R28 ;  /* 0x0000341c11007388 */ /* 0x008fe80000000800 */
[----:B------:R-:W0:Y:S04]  /*18e0*/  LDS R25, [R21+0x38] ;  /* 0x0000380015197984 */ /* 0x000e280000000800 */
[----:B0-----:R-:W-:Y:S04]  /*18f0*/  STS [R20+0x38], R25 ;  /* 0x0000381914007388 */ /* 0x001fe80000000800 */
[----:B----4-:R-:W-:Y:S04]  /*1900*/  STS [R17+0x38], R26 ;  /* 0x0000381a11007388 */ /* 0x010fe80000000800 */
[----:B------:R-:W0:Y:S04]  /*1910*/  LDS R27, [R21+0x3c] ;  /* 0x00003c00151b7984 */ /* 0x000e280000000800 */
[----:B0-----:R0:W-:Y:S04]  /*1920*/  STS [R20+0x3c], R27 ;  /* 0x00003c1b14007388 */ /* 0x0011e80000000800 */
[----:B-----5:R0:W-:Y:S01]  /*1930*/  STS [R17+0x3c], R23 ;  /* 0x00003c1711007388 */ /* 0x0201e20000000800 */
[----:B------:R-:W-:Y:S05]  /*1940*/  @!P1 BRA `(.L_x_23) ;  /* 0xfffffff800cc9947 */ /* 0x000fea000383ffff */
.L_x_22:
[----:B------:R-:W-:Y:S05]  /*1950*/  BSYNC.RECONVERGENT B3 ;  /* 0x0000000000037941 */ /* 0x000fea0003800200 */
.L_x_21:
[----:B------:R-:W-:Y:S01]  /*1960*/  IADD3 R11, PT, PT, R10, -R16, RZ ;  /* 0x800000100a0b7210 */ /* 0x000fe20007ffe0ff */
[----:B------:R-:W-:Y:S03]  /*1970*/  BSSY.RECONVERGENT B3, `(.L_x_24) ;  /* 0x000002b000037945 */ /* 0x000fe60003800200 */
[----:B------:R-:W-:-:S13]  /*1980*/  ISETP.GT.AND P1, PT, R11, 0x4, PT ;  /* 0x000000040b00780c */ /* 0x000fda0003f24270 */
[----:B------:R-:W-:Y:S05]  /*1990*/  @!P1 BRA `(.L_x_25) ;  /* 0x0000000000a09947 */ /* 0x000fea0003800000 */
[----:B0-----:R-:W-:-:S05]  /*19a0*/  IMAD R23, R16, 0x4, R1 ;  /* 0x0000000410177824 */ /* 0x001fca00078e0201 */
[----:B-123--:R-:W2:Y:S04]  /*19b0*/  LDL R27, [R23] ;  /* 0x00000000171b7983 */ /* 0x00eea80000100800 */
[----:B------:R-:W3:Y:S04]  /*19c0*/  LDL R29, [R23+0x4] ;  /* 0x00000400171d7983 */ /* 0x000ee80000100800 */
[----:B------:R-:W5:Y:S04]  /*19d0*/  LDL R11, [R23+0x8] ;  /* 0x00000800170b7983 */ /* 0x000f680000100800 */
[----:B----4-:R0:W4:Y:S01]  /*19e0*/  LDL R17, [R23+0xc] ;  /* 0x00000c0017117983 */ /* 0x0101220000100800 */
[C---:B------:R-:W-:Y:S01]  /*19f0*/  LEA R20, R16.reuse, R7, 0x2 ;  /* 0x0000000710147211 */ /* 0x040fe200078e10ff */
[C---:B------:R-:W-:Y:S01]  /*1a00*/  IMAD R21, R16.reuse, 0x4, R5 ;  /* 0x0000000410157824 */ /* 0x040fe200078e0205 */
[----:B------:R-:W-:-:S03]  /*1a10*/  LEA R24, R16, R3, 0x2 ;  /* 0x0000000310187211 */ /* 0x000fc600078e10ff */
[----:B------:R-:W1:Y:S01]  /*1a20*/  LDS R26, [R20] ;  /* 0x00000000141a7984 */ /* 0x000e620000000800 */
[----:B0-----:R-:W-:-:S05]  /*1a30*/  VIADD R23, R16, 0x4 ;  /* 0x0000000410177836 */ /* 0x001fca0000000000 */
[----:B------:R-:W-:-:S05]  /*1a40*/  LEA R23, R23, R1, 0x2 ;  /* 0x0000000117177211 */ /* 0x000fca00078e10ff */
[----:B------:R-:W4:Y:S04]  /*1a50*/  LDL R25, [R23] ;  /* 0x0000000017197983 */ /* 0x000f280000100800 */
[----:B-1----:R-:W-:Y:S04]  /*1a60*/  STS [R21], R26 ;  /* 0x0000001a15007388 */ /* 0x002fe80000000800 */
[----:B--2---:R0:W-:Y:S04]  /*1a70*/  STS [R24], R27 ;  /* 0x0000001b18007388 */ /* 0x0041e80000000800 */
[----:B------:R-:W1:Y:S04]  /*1a80*/  LDS R28, [R20+0x4] ;  /* 0x00000400141c7984 */ /* 0x000e680000000800 */
[----:B0-----:R-:W2:Y:S04]  /*1a90*/  LDL R27, [R23+0x4] ;  /* 0x00000400171b7983 */ /* 0x001ea80000100800 */
[----:B-1----:R-:W-:Y:S04]  /*1aa0*/  STS [R21+0x4], R28 ;  /* 0x0000041c15007388 */ /* 0x002fe80000000800 */
[----:B---3--:R0:W-:Y:S04]  /*1ab0*/  STS [R24+0x4], R29 ;  /* 0x0000041d18007388 */ /* 0x0081e80000000800 */
[----:B------:R-:W1:Y:S04]  /*1ac0*/  LDS R26, [R20+0x8] ;  /* 0x00000800141a7984 */ /* 0x000e680000000800 */
[----:B0-----:R-:W3:Y:S04]  /*1ad0*/  LDL R29, [R23+0x8] ;  /* 0x00000800171d7983 */ /* 0x001ee80000100800 */
[----:B-1----:R-:W-:Y:S04]  /*1ae0*/  STS [R21+0x8], R26 ;  /* 0x0000081a15007388 */ /* 0x002fe80000000800 */
[----:B-----5:R-:W-:Y:S04]  /*1af0*/  STS [R24+0x8], R11 ;  /* 0x0000080b18007388 */ /* 0x020fe80000000800 */
[----:B------:R-:W0:Y:S04]  /*1b00*/  LDS R26, [R20+0xc] ;  /* 0x00000c00141a7984 */ /* 0x000e280000000800 */
[----:B0-----:R-:W-:Y:S04]  /*1b10*/  STS [R21+0xc], R26 ;  /* 0x00000c1a15007388 */ /* 0x001fe80000000800 */
[----:B----4-:R-:W-:Y:S04]  /*1b20*/  STS [R24+0xc], R17 ;  /* 0x00000c1118007388 */ /* 0x010fe80000000800 */
[----:B------:R-:W0:Y:S04]  /*1b30*/  LDS R28, [R20+0x10] ;  /* 0x00001000141c7984 */ /* 0x000e280000000800 */
[----:B0-----:R0:W-:Y:S04]  /*1b40*/  STS [R21+0x10], R28 ;  /* 0x0000101c15007388 */ /* 0x0011e80000000800 */
[----:B0-----:R-:W4:Y:S04]  /*1b50*/  LDL R28, [R23+0xc] ;  /* 0x00000c00171c7983 */ /* 0x001f280000100800 */
[----:B------:R-:W-:Y:S04]  /*1b60*/  STS [R24+0x10], R25 ;  /* 0x0000101918007388 */ /* 0x000fe80000000800 */
[----:B------:R-:W0:Y:S04]  /*1b70*/  LDS R11, [R20+0x14] ;  /* 0x00001400140b7984 */ /* 0x000e280000000800 */
[----:B0-----:R-:W-:Y:S04]  /*1b80*/  STS [R21+0x14], R11 ;  /* 0x0000140b15007388 */ /* 0x001fe80000000800 */
[----:B--2---:R-:W-:Y:S04]  /*1b90*/  STS [R24+0x14], R27 ;  /* 0x0000141b18007388 */ /* 0x004fe80000000800 */
[----:B------:R-:W0:Y:S04]  /*1ba0*/  LDS R26, [R20+0x18] ;  /* 0x00001800141a7984 */ /* 0x000e280000000800 */
[----:B0-----:R-:W-:Y:S04]  /*1bb0*/  STS [R21+0x18], R26 ;  /* 0x0000181a15007388 */ /* 0x001fe80000000800 */
[----:B---3--:R-:W-:Y:S04]  /*1bc0*/  STS [R24+0x18], R29 ;  /* 0x0000181d18007388 */ /* 0x008fe80000000800 */
[----:B------:R-:W0:Y:S01]  /*1bd0*/  LDS R17, [R20+0x1c] ;  /* 0x00001c0014117984 */ /* 0x000e220000000800 */
[----:B------:R-:W-:Y:S01]  /*1be0*/  PLOP3.LUT P0, PT, PT, PT, PT, 0x8, 0x80 ;  /* 0x000000000080781c */ /* 0x000fe20003f0e170 */
[----:B------:R-:W-:-:S02]  /*1bf0*/  VIADD R16, R16, 0x8 ;  /* 0x0000000810107836 */ /* 0x000fc40000000000 */
[----:B0-----:R0:W-:Y:S04]  /*1c00*/  STS [R21+0x1c], R17 ;  /* 0x00001c1115007388 */ /* 0x0011e80000000800 */
[----:B----4-:R0:W-:Y:S06]  /*1c10*/  STS [R24+0x1c], R28 ;  /* 0x00001c1c18007388 */ /* 0x0101ec0000000800 */
.L_x_25:
[----:B------:R-:W-:Y:S05]  /*1c20*/  BSYNC.RECONVERGENT B3 ;  /* 0x0000000000037941 */ /* 0x000fea0003800200 */
.L_x_24:
[----:B------:R-:W-:-:S13]  /*1c30*/  ISETP.NE.OR P0, PT, R16, R10, P0 ;  /* 0x0000000a1000720c */ /* 0x000fda0000705670 */
[----:B------:R-:W-:Y:S05]  /*1c40*/  @!P0 BREAK.RELIABLE B2 ;  /* 0x0000000000028942 */ /* 0x000fea0003800100 */
[----:B------:R-:W-:Y:S05]  /*1c50*/  @!P0 BRA `(.L_x_16) ;  /* 0x0000000000608947 */ /* 0x000fea0003800000 */
.L_x_20:
[----:B------:R-:W-:Y:S05]  /*1c60*/  BSYNC.RELIABLE B2 ;  /* 0x0000000000027941 */ /* 0x000fea0003800100 */
.L_x_19:
[----:B01----:R-:W-:-:S05]  /*1c70*/  LEA R25, R16, R1, 0x2 ;  /* 0x0000000110197211 */ /* 0x003fca00078e10ff */
[----:B---34-:R-:W3:Y:S04]  /*1c80*/  LDL R21, [R25] ;  /* 0x0000000019157983 */ /* 0x018ee80000100800 */
[----:B------:R-:W4:Y:S04]  /*1c90*/  LDL R23, [R25+0x4] ;  /* 0x0000040019177983 */ /* 0x000f280000100800 */
[----:B------:R-:W5:Y:S04]  /*1ca0*/  LDL R20, [R25+0x8] ;  /* 0x0000080019147983 */ /* 0x000f680000100800 */
[----:B------:R0:W5:Y:S01]  /*1cb0*/  LDL R11, [R25+0xc] ;  /* 0x00000c00190b7983 */ /* 0x0001620000100800 */
[C---:B--2---:R-:W-:Y:S01]  /*1cc0*/  IMAD R27, R16.reuse, 0x4, R7 ;  /* 0x00000004101b7824 */ /* 0x044fe200078e0207 */
[C---:B------:R-:W-:Y:S01]  /*1cd0*/  LEA R17, R16.reuse, R5, 0x2 ;  /* 0x0000000510117211 */ /* 0x040fe200078e10ff */
[C---:B------:R-:W-:Y:S01]  /*1ce0*/  IMAD R29, R16.reuse, 0x4, R3 ;  /* 0x00000004101d7824 */ /* 0x040fe200078e0203 */
[----:B------:R-:W-:-:S02]  /*1cf0*/  IADD3 R16, PT, PT, R16, 0x4, RZ ;  /* 0x0000000410107810 */ /* 0x000fc40007ffe0ff */
[----:B------:R-:W1:Y:S02]  /*1d00*/  LDS R24, [R27] ;  /* 0x000000001b187984 */ /* 0x000e640000000800 */
[----:B------:R-:W-:Y:S02]  /*1d10*/  ISETP.NE.AND P0, PT, R16, R10, PT ;  /* 0x0000000a1000720c */ /* 0x000fe40003f05270 */
[----:B-1----:R-:W-:Y:S04]  /*1d20*/  STS [R17], R24 ;  /* 0x0000001811007388 */ /* 0x002fe80000000800 */
[----:B---3--:R-:W-:Y:S04]  /*1d30*/  STS [R29], R21 ;  /* 0x000000151d007388 */ /* 0x008fe80000000800 */
[----:B------:R-:W1:Y:S04]  /*1d40*/  LDS R26, [R27+0x4] ;  /* 0x000004001b1a7984 */ /* 0x000e680000000800 */
[----:B-1----:R-:W-:Y:S04]  /*1d50*/  STS [R17+0x4], R26 ;  /* 0x0000041a11007388 */ /* 0x002fe80000000800 */
[----:B----4-:R-:W-:Y:S04]  /*1d60*/  STS [R29+0x4], R23 ;  /* 0x000004171d007388 */ /* 0x010fe80000000800 */
[----:B------:R-:W1:Y:S04]  /*1d70*/  LDS R28, [R27+0x8] ;  /* 0x000008001b1c7984 */ /* 0x000e680000000800 */
[----:B-1----:R-:W-:Y:S04]  /*1d80*/  STS [R17+0x8], R28 ;  /* 0x0000081c11007388 */ /* 0x002fe80000000800 */
[----:B-----5:R-:W-:Y:S04]  /*1d90*/  STS [R29+0x8], R20 ;  /* 0x000008141d007388 */ /* 0x020fe80000000800 */
[----:B0-----:R-:W0:Y:S04]  /*1da0*/  LDS R25, [R27+0xc] ;  /* 0x00000c001b197984 */ /* 0x001e280000000800 */
[----:B0-----:R0:W-:Y:S04]  /*1db0*/  STS [R17+0xc], R25 ;  /* 0x00000c1911007388 */ /* 0x0011e80000000800 */
[----:B------:R0:W-:Y:S01]  /*1dc0*/  STS [R29+0xc], R11 ;  /* 0x00000c0b1d007388 */ /* 0x0001e20000000800 */
[----:B------:R-:W-:Y:S05]  /*1dd0*/  @P0 BRA `(.L_x_19) ;  /* 0xfffffffc00a40947 */ /* 0x000fea000383ffff */
.L_x_16:
[----:B------:R-:W-:Y:S05]  /*1de0*/  BSYNC.RECONVERGENT B1 ;  /* 0x0000000000017941 */ /* 0x000fea0003800200 */
.L_x_15:
[----:B------:R-:W-:Y:S05]  /*1df0*/  BRA `(.L_x_2) ;  /* 0x0000000c003c7947 */ /* 0x000fea0003800000 */
.L_x_9:
[----:B------:R-:W-:Y:S01]  /*1e00*/  ISETP.GT.U32.AND P0, PT, R0, R16, PT ;  /* 0x000000100000720c */ /* 0x000fe20003f04070 */
[----:B------:R-:W-:-:S12]  /*1e10*/  BSSY.RECONVERGENT B1, `(.L_x_2) ;  /* 0x00000cd000017945 */ /* 0x000fd80003800200 */
[----:B------:R-:W-:Y:S05]  /*1e20*/  @P0 BRA `(.L_x_26) ;  /* 0x0000000c002c0947 */ /* 0x000fea0003800000 */
[----:B------:R-:W-:Y:S01]  /*1e30*/  LOP3.LUT R23, R11, 0x3, RZ, 0xc0, !PT ;  /* 0x000000030b177812 */ /* 0x000fe200078ec0ff */
[----:B------:R-:W-:Y:S01]  /*1e40*/  BSSY.RECONVERGENT B2, `(.L_x_27) ;  /* 0x0000018000027945 */ /* 0x000fe20003800200 */
[----:B------:R-:W-:Y:S02]  /*1e50*/  IMAD.MOV.U32 R16, RZ, RZ, R0 ;  /* 0x000000ffff107224 */ /* 0x000fe400078e0000 */
[----:B------:R-:W-:-:S13]  /*1e60*/  ISETP.NE.AND P0, PT, R23, 0x3, PT ;  /* 0x000000031700780c */ /* 0x000fda0003f05270 */
[----:B------:R-:W-:Y:S05]  /*1e70*/  @!P0 BRA `(.L_x_28) ;  /* 0x0000000000508947 */ /* 0x000fea0003800000 */
[C---:B------:R-:W-:Y:S01]  /*1e80*/  LEA R20, R0.reuse, R1, 0x2 ;  /* 0x0000000100147211 */ /* 0x040fe200078e10ff */
[----:B------:R-:W2:Y:S04]  /*1e90*/  LDS R17, [R12] ;  /* 0x000000000c117984 */ /* 0x000ea80000000800 */
[----:B------:R-:W3:Y:S01]  /*1ea0*/  LDL R21, [R20] ;  /* 0x0000000014157983 */ /* 0x000ee20000100800 */
[----:B------:R-:W-:Y:S01]  /*1eb0*/  ISETP.NE.AND P0, PT, R23, RZ, PT ;  /* 0x000000ff1700720c */ /* 0x000fe20003f05270 */
[----:B------:R-:W-:Y:S02]  /*1ec0*/  VIADD R16, R0, 0x1 ;  /* 0x0000000100107836 */ /* 0x000fe40000000000 */
[----:B--2---:R2:W-:Y:S04]  /*1ed0*/  STS [R6], R17 ;  /* 0x0000001106007388 */ /* 0x0045e80000000800 */
[----:B---3--:R2:W-:Y:S06]  /*1ee0*/  STS [R4], R21 ;  /* 0x0000001504007388 */ /* 0x0085ec0000000800 */
[----:B------:R-:W-:Y:S05]  /*1ef0*/  @!P0 BRA `(.L_x_28) ;  /* 0x0000000000308947 */ /* 0x000fea0003800000 */
[----:B--2---:R-:W2:Y:S01]  /*1f00*/  LDL R21, [R20+0x4] ;  /* 0x0000040014157983 */ /* 0x004ea20000100800 */
[----:B------:R-:W-:Y:S02]  /*1f10*/  ISETP.NE.AND P0, PT, R23, 0x1, PT ;  /* 0x000000011700780c */ /* 0x000fe40003f05270 */
[----:B------:R-:W-:Y:S01]  /*1f20*/  IADD3 R16, PT, PT, R0, 0x2, RZ ;  /* 0x0000000200107810 */ /* 0x000fe20007ffe0ff */
[----:B------:R-:W3:Y:S04]  /*1f30*/  LDS R17, [R12+0x4] ;  /* 0x000004000c117984 */ /* 0x000ee80000000800 */
[----:B---3--:R3:W-:Y:S04]  /*1f40*/  STS [R6+0x4], R17 ;  /* 0x0000041106007388 */ /* 0x0087e80000000800 */
[----:B--2---:R3:W-:Y:S02]  /*1f50*/  STS [R4+0x4], R21 ;  /* 0x0000041504007388 */ /* 0x0047e40000000800 */
[----:B------:R-:W-:Y:S05]  /*1f60*/  @!P0 BRA `(.L_x_28) ;  /* 0x0000000000148947 */ /* 0x000fea0003800000 */
[----:B---3--:R-:W2:Y:S01]  /*1f70*/  LDL R21, [R20+0x8] ;  /* 0x0000080014157983 */ /* 0x008ea20000100800 */
[----:B------:R-:W-:-:S03]  /*1f80*/  VIADD R16, R0, 0x3 ;  /* 0x0000000300107836 */ /* 0x000fc60000000000 */
[----:B------:R-:W3:Y:S04]  /*1f90*/  LDS R17, [R12+0x8] ;  /* 0x000008000c117984 */ /* 0x000ee80000000800 */
[----:B---3--:R4:W-:Y:S04]  /*1fa0*/  STS [R6+0x8], R17 ;  /* 0x0000081106007388 */ /* 0x0089e80000000800 */
[----:B--2---:R4:W-:Y:S02]  /*1fb0*/  STS [R4+0x8], R21 ;  /* 0x0000081504007388 */ /* 0x0049e40000000800 */
.L_x_28:
[----:B------:R-:W-:Y:S05]  /*1fc0*/  BSYNC.RECONVERGENT B2 ;  /* 0x0000000000027941 */ /* 0x000fea0003800200 */
.L_x_27:
[----:B------:R-:W-:-:S13]  /*1fd0*/  ISETP.GE.U32.AND P0, PT, R11, 0x3, PT ;  /* 0x000000030b00780c */ /* 0x000fda0003f06070 */
[----:B------:R-:W-:Y:S05]  /*1fe0*/  @!P0 BRA `(.L_x_26) ;  /* 0x0000000800bc8947 */ /* 0x000fea0003800000 */
[----:B------:R-:W-:Y:S01]  /*1ff0*/  ISETP.GE.AND P0, PT, R16, R10, PT ;  /* 0x0000000a1000720c */ /* 0x000fe20003f06270 */
[----:B------:R-:W-:-:S12]  /*2000*/  BSSY.RELIABLE B2, `(.L_x_29) ;  /* 0x0000091000027945 */ /* 0x000fd80003800100 */
[----:B------:R-:W-:Y:S05]  /*2010*/  @P0 BRA `(.L_x_30) ;  /* 0x00000008003c0947 */ /* 0x000fea0003800000 */
[----:B------:R-:W-:Y:S01]  /*2020*/  IADD3 R11, PT, PT, R10, -R16, RZ ;  /* 0x800000100a0b7210 */ /* 0x000fe20007ffe0ff */
[----:B------:R-:W-:Y:S01]  /*2030*/  BSSY.RECONVERGENT B3, `(.L_x_31) ;  /* 0x0000058000037945 */ /* 0x000fe20003800200 */
[----:B------:R-:W-:Y:S02]  /*2040*/  PLOP3.LUT P0, PT, PT, PT, PT, 0x80, 0x8 ;  /* 0x000000000008781c */ /* 0x000fe40003f0f070 */
[----:B------:R-:W-:-:S13]  /*2050*/  ISETP.GT.AND P1, PT, R11, 0xc, PT ;  /* 0x0000000c0b00780c */ /* 0x000fda0003f24270 */
[----:B------:R-:W-:Y:S05]  /*2060*/  @!P1 BRA `(.L_x_32) ;  /* 0x0000000400509947 */ /* 0x000fea0003800000 */
[----:B------:R-:W5:Y:S01]  /*2070*/  S2UR UR5, SR_CgaCtaId ;  /* 0x00000000000579c3 */ /* 0x000f620000008800 */
[----:B------:R-:W-:Y:S01]  /*2080*/  UMOV UR4, 0x400 ;  /* 0x0000040000047882 */ /* 0x000fe20000000000 */
[----:B------:R-:W-:Y:S01]  /*2090*/  PLOP3.LUT P0, PT, PT, PT, PT, 0x8, 0x80 ;  /* 0x000000000080781c */ /* 0x000fe20003f0e170 */
[----:B------:R-:W-:Y:S01]  /*20a0*/  UIADD3 UR4, UPT, UPT, UR4, 0x18, URZ ;  /* 0x0000001804047890 */ /* 0x000fe2000fffe0ff */
[----:B------:R-:W-:-:S03]  /*20b0*/  VIADD R11, R10, 0xfffffff4 ;  /* 0xfffffff40a0b7836 */ /* 0x000fc60000000000 */
[----:B-----5:R-:W-:-:S06]  /*20c0*/  ULEA UR4, UR5, UR4, 0x18 ;  /* 0x0000000405047291 */ /* 0x020fcc000f8ec0ff */
[----:B------:R-:W-:-:S07]  /*20d0*/  MOV R3, UR4 ;  /* 0x0000000400037c02 */ /* 0x000fce0008000f00 */
.L_x_33:
[----:B01----:R-:W-:-:S05]  /*20e0*/  IMAD R25, R16, 0x4, R1 ;  /* 0x0000000410197824 */ /* 0x003fca00078e0201 */
[----:B------:R-:W5:Y:S01]  /*20f0*/  LDL R27, [R25] ;  /* 0x00000000191b7983 */ /* 0x000f620000100800 */
[----:B--234-:R-:W-:-:S03]  /*2100*/  LEA R21, R16, R7, 0x2 ;  /* 0x0000000710157211 */ /* 0x01cfc600078e10ff */
[----:B------:R-:W2:Y:S01]  /*2110*/  LDL R24, [R25+0x4] ;  /* 0x0000040019187983 */ /* 0x000ea20000100800 */
[----:B------:R-:W-:-:S03]  /*2120*/  IMAD R20, R16, 0x4, R5 ;  /* 0x0000000410147824 */ /* 0x000fc600078e0205 */
[----:B------:R-:W3:Y:S04]  /*2130*/  LDL R28, [R25+0x8] ;  /* 0x00000800191c7983 */ /* 0x000ee80000100800 */
[----:B------:R-:W4:Y:S04]  /*2140*/  LDL R26, [R25+0xc] ;  /* 0x00000c00191a7983 */ /* 0x000f280000100800 */
[----:B------:R-:W0:Y:S01]  /*2150*/  LDS R23, [R21] ;  /* 0x0000000015177984 */ /* 0x000e220000000800 */
[----:B------:R-:W-:-:S03]  /*2160*/  LEA R17, R16, R3, 0x2 ;  /* 0x0000000310117211 */ /* 0x000fc600078e10ff */
[----:B0-----:R0:W-:Y:S02]  /*2170*/  STS [R20], R23 ;  /* 0x0000001714007388 */ /* 0x0011e40000000800 */
[----:B0-----:R-:W-:-:S05]  /*2180*/  VIADD R23, R16, 0x4 ;  /* 0x0000000410177836 */ /* 0x001fca0000000000 */
[----:B------:R-:W-:Y:S01]  /*2190*/  LEA R23, R23, R1, 0x2 ;  /* 0x0000000117177211 */ /* 0x000fe200078e10ff */
[----:B-----5:R-:W-:Y:S04]  /*21a0*/  STS [R17], R27 ;  /* 0x0000001b11007388 */ /* 0x020fe80000000800 */
[----:B------:R-:W0:Y:S04]  /*21b0*/  LDS R29, [R21+0x4] ;  /* 0x00000400151d7984 */ /* 0x000e280000000800 */
[----:B0-----:R-:W-:Y:S04]  /*21c0*/  STS [R20+0x4], R29 ;  /* 0x0000041d14007388 */ /* 0x001fe80000000800 */
[----:B--2---:R0:W-:Y:S04]  /*21d0*/  STS [R17+0x4], R24 ;  /* 0x0000041811007388 */ /* 0x0041e80000000800 */
[----:B------:R-:W1:Y:S04]  /*21e0*/  LDS R27, [R21+0x8] ;  /* 0x00000800151b7984 */ /* 0x000e680000000800 */
[----:B0-----:R-:W2:Y:S04]  /*21f0*/  LDL R24, [R23+0xc] ;  /* 0x00000c0017187983 */ /* 0x001ea80000100800 */
[----:B-1----:R-:W-:Y:S04]  /*2200*/  STS [R20+0x8], R27 ;  /* 0x0000081b14007388 */ /* 0x002fe80000000800 */
[----:B---3--:R0:W-:Y:S04]  /*2210*/  STS [R17+0x8], R28 ;  /* 0x0000081c11007388 */ /* 0x0081e80000000800 */
[----:B------:R-:W1:Y:S04]  /*2220*/  LDS R29, [R21+0xc] ;  /* 0x00000c00151d7984 */ /* 0x000e680000000800 */
[----:B0-----:R-:W3:Y:S04]  /*2230*/  LDL R28, [R23] ;  /* 0x00000000171c7983 */ /* 0x001ee80000100800 */
[----:B-1----:R0:W-:Y:S04]  /*2240*/  STS [R20+0xc], R29 ;  /* 0x00000c1d14007388 */ /* 0x0021e80000000800 */
[----:B----4-:R-:W-:Y:S04]  /*2250*/  STS [R17+0xc], R26 ;  /* 0x00000c1a11007388 */ /* 0x010fe80000000800 */
        /* <DEDUP_REMOVED lines=53> */
.L_x_32:
[----:B------:R-:W-:Y:S05]  /*25b0*/  BSYNC.RECONVERGENT B3 ;  /* 0x0000000000037941 */ /* 0x000fea0003800200 */
.L_x_31:
[----:B------:R-:W-:Y:S01]  /*25c0*/  IADD3 R11, PT, PT, R10, -R16, RZ ;  /* 0x800000100a0b7210 */ /* 0x000fe20007ffe0ff */
[----:B------:R-:W-:Y:S03]  /*25d0*/  BSSY.RECONVERGENT B3, `(.L_x_34) ;  /* 0x0000030000037945 */ /* 0x000fe60003800200 */
[----:B------:R-:W-:-:S13]  /*25e0*/  ISETP.GT.AND P1, PT, R11, 0x4, PT ;  /* 0x000000040b00780c */ /* 0x000fda0003f24270 */
[----:B------:R-:W-:Y:S05]  /*25f0*/  @!P1 BRA `(.L_x_35) ;  /* 0x0000000000b49947 */ /* 0x000fea0003800000 */
[----:B0-----:R-:W-:-:S05]  /*2600*/  IMAD R23, R16, 0x4, R1 ;  /* 0x0000000410177824 */ /* 0x001fca00078e0201 */
[----:B-1----:R-:W5:Y:S04]  /*2610*/  LDL R27, [R23] ;  /* 0x00000000171b7983 */ /* 0x002f680000100800 */
[----:B------:R-:W5:Y:S04]  /*2620*/  LDL R29, [R23+0x4] ;  /* 0x00000400171d7983 */ /* 0x000f680000100800 */
[----:B------:R-:W5:Y:S04]  /*2630*/  LDL R11, [R23+0x8] ;  /* 0x00000800170b7983 */ /* 0x000f680000100800 */
[----:B--234-:R0:W2:Y:S01]  /*2640*/  LDL R17, [R23+0xc] ;  /* 0x00000c0017117983 */ /* 0x01c0a20000100800 */
[C---:B------:R-:W-:Y:S01]  /*2650*/  LEA R20, R16.reuse, R7, 0x2 ;  /* 0x0000000710147211 */ /* 0x040fe200078e10ff */
[----:B------:R-:W1:Y:S01]  /*2660*/  S2UR UR5, SR_CgaCtaId ;  /* 0x00000000000579c3 */ /* 0x000e620000008800 */
[----:B------:R-:W-:Y:S01]  /*2670*/  UMOV UR4, 0x400 ;  /* 0x0000040000047882 */ /* 0x000fe20000000000 */
[C---:B------:R-:W-:Y:S01]  /*2680*/  IMAD R21, R16.reuse, 0x4, R5 ;  /* 0x0000000410157824 */ /* 0x040fe200078e0205 */
[----:B------:R-:W-:Y:S01]  /*2690*/  UIADD3 UR4, UPT, UPT, UR4, 0x18, URZ ;  /* 0x0000001804047890 */ /* 0x000fe2000fffe0ff */
[----:B------:R-:W3:Y:S01]  /*26a0*/  LDS R26, [R20] ;  /* 0x00000000141a7984 */ /* 0x000ee20000000800 */
[----:B0-----:R-:W-:-:S05]  /*26b0*/  IADD3 R23, PT, PT, R16, 0x4, RZ ;  /* 0x0000000410177810 */ /* 0x001fca0007ffe0ff */
[----:B------:R-:W-:-:S05]  /*26c0*/  IMAD R23, R23, 0x4, R1 ;  /* 0x0000000417177824 */ /* 0x000fca00078e0201 */
[----:B------:R-:W4:Y:S01]  /*26d0*/  LDL R25, [R23] ;  /* 0x0000000017197983 */ /* 0x000f220000100800 */
[----:B-1----:R-:W-:-:S06]  /*26e0*/  ULEA UR4, UR5, UR4, 0x18 ;  /* 0x0000000405047291 */ /* 0x002fcc000f8ec0ff */
[----:B------:R-:W-:-:S05]  /*26f0*/  MOV R3, UR4 ;  /* 0x0000000400037c02 */ /* 0x000fca0008000f00 */
[----:B------:R-:W-:Y:S01]  /*2700*/  IMAD R24, R16, 0x4, R3 ;  /* 0x0000000410187824 */ /* 0x000fe200078e0203 */
[----:B---3--:R-:W-:Y:S04]  /*2710*/  STS [R21], R26 ;  /* 0x0000001a15007388 */ /* 0x008fe80000000800 */
[----:B-----5:R0:W-:Y:S04]  /*2720*/  STS [R24], R27 ;  /* 0x0000001b18007388 */ /* 0x0201e80000000800 */
[----:B------:R-:W1:Y:S04]  /*2730*/  LDS R28, [R20+0x4] ;  /* 0x00000400141c7984 */ /* 0x000e680000000800 */
[----:B0-----:R-:W3:Y:S04]  /*2740*/  LDL R27, [R23+0x4] ;  /* 0x00000400171b7983 */ /* 0x001ee80000100800 */
[----:B-1----:R-:W-:Y:S04]  /*2750*/  STS [R21+0x4], R28 ;  /* 0x0000041c15007388 */ /* 0x002fe80000000800 */
[----:B------:R0:W-:Y:S04]  /*2760*/  STS [R24+0x4], R29 ;  /* 0x0000041d18007388 */ /* 0x0001e80000000800 */
[----:B------:R-:W1:Y:S04]  /*2770*/  LDS R26, [R20+0x8] ;  /* 0x00000800141a7984 */ /* 0x000e680000000800 */
[----:B0-----:R-:W5:Y:S04]  /*2780*/  LDL R29, [R23+0x8] ;  /* 0x00000800171d7983 */ /* 0x001f680000100800 */
[----:B-1----:R-:W-:Y:S04]  /*2790*/  STS [R21+0x8], R26 ;  /* 0x0000081a15007388 */ /* 0x002fe80000000800 */
[----:B------:R-:W-:Y:S04]  /*27a0*/  STS [R24+0x8], R11 ;  /* 0x0000080b18007388 */ /* 0x000fe80000000800 */
[----:B------:R-:W0:Y:S04]  /*27b0*/  LDS R26, [R20+0xc] ;  /* 0x00000c00141a7984 */ /* 0x000e280000000800 */
[----:B0-----:R-:W-:Y:S04]  /*27c0*/  STS [R21+0xc], R26 ;  /* 0x00000c1a15007388 */ /* 0x001fe80000000800 */
[----:B--2---:R-:W-:Y:S04]  /*27d0*/  STS [R24+0xc], R17 ;  /* 0x00000c1118007388 */ /* 0x004fe80000000800 */
[----:B------:R-:W0:Y:S04]  /*27e0*/  LDS R28, [R20+0x10] ;  /* 0x00001000141c7984 */ /* 0x000e280000000800 */
[----:B0-----:R0:W-:Y:S04]  /*27f0*/  STS [R21+0x10], R28 ;  /* 0x0000101c15007388 */ /* 0x0011e80000000800 */
[----:B0-----:R-:W2:Y:S04]  /*2800*/  LDL R28, [R23+0xc] ;  /* 0x00000c00171c7983 */ /* 0x001ea80000100800 */
[----:B----4-:R-:W-:Y:S04]  /*2810*/  STS [R24+0x10], R25 ;  /* 0x0000101918007388 */ /* 0x010fe80000000800 */
[----:B------:R-:W0:Y:S04]  /*2820*/  LDS R11, [R20+0x14] ;  /* 0x00001400140b7984 */ /* 0x000e280000000800 */
[----:B0-----:R-:W-:Y:S04]  /*2830*/  STS [R21+0x14], R11 ;  /* 0x0000140b15007388 */ /* 0x001fe80000000800 */
[----:B---3--:R-:W-:Y:S04]  /*2840*/  STS [R24+0x14], R27 ;  /* 0x0000141b18007388 */ /* 0x008fe80000000800 */
[----:B------:R-:W0:Y:S04]  /*2850*/  LDS R26, [R20+0x18] ;  /* 0x00001800141a7984 */ /* 0x000e280000000800 */
[----:B0-----:R-:W-:Y:S04]  /*2860*/  STS [R21+0x18], R26 ;  /* 0x0000181a15007388 */ /* 0x001fe80000000800 */
[----:B-----5:R-:W-:Y:S04]  /*2870*/  STS [R24+0x18], R29 ;  /* 0x0000181d18007388 */ /* 0x020fe80000000800 */
[----:B------:R-:W0:Y:S01]  /*2880*/  LDS R17, [R20+0x1c] ;  /* 0x00001c0014117984 */ /* 0x000e220000000800 */
[----:B------:R-:W-:-:S02]  /*2890*/  PLOP3.LUT P0, PT, PT, PT, PT, 0x8, 0x80 ;  /* 0x000000000080781c */ /* 0x000fc40003f0e170 */
[----:B------:R-:W-:Y:S01]  /*28a0*/  IADD3 R16, PT, PT, R16, 0x8, RZ ;  /* 0x0000000810107810 */ /* 0x000fe20007ffe0ff */
[----:B0-----:R0:W-:Y:S04]  /*28b0*/  STS [R21+0x1c], R17 ;  /* 0x00001c1115007388 */ /* 0x0011e80000000800 */
[----:B--2---:R0:W-:Y:S06]  /*28c0*/  STS [R24+0x1c], R28 ;  /* 0x00001c1c18007388 */ /* 0x0041ec0000000800 */
.L_x_35:
[----:B------:R-:W-:Y:S05]  /*28d0*/  BSYNC.RECONVERGENT B3 ;  /* 0x0000000000037941 */ /* 0x000fea0003800200 */
.L_x_34:
[----:B------:R-:W-:-:S13]  /*28e0*/  ISETP.EQ.AND P1, PT, R16, R10, PT ;  /* 0x0000000a1000720c */ /* 0x000fda0003f22270 */
[----:B------:R-:W-:Y:S05]  /*28f0*/  @!P0 BREAK.RELIABLE P1, B2 ;  /* 0x0000000000028942 */ /* 0x000fea0000800100 */
[----:B------:R-:W-:Y:S05]  /*2900*/  @!P0 BRA P1, `(.L_x_26) ;  /* 0x0000000000748947 */ /* 0x000fea0000800000 */
.L_x_30:
[----:B------:R-:W-:Y:S05]  /*2910*/  BSYNC.RELIABLE B2 ;  /* 0x0000000000027941 */ /* 0x000fea0003800100 */
.L_x_29:
[----:B------:R-:W5:Y:S01]  /*2920*/  S2UR UR5, SR_CgaCtaId ;  /* 0x00000000000579c3 */ /* 0x000f620000008800 */
[----:B------:R-:W-:Y:S02]  /*2930*/  UMOV UR4, 0x400 ;  /* 0x0000040000047882 */ /* 0x000fe40000000000 */
[----:B------:R-:W-:-:S04]  /*2940*/  UIADD3 UR4, UPT, UPT, UR4, 0x18, URZ ;  /* 0x0000001804047890 */ /* 0x000fc8000fffe0ff */
[----:B-----5:R-:W-:-:S06]  /*2950*/  ULEA UR4, UR5, UR4, 0x18 ;  /* 0x0000000405047291 */ /* 0x020fcc000f8ec0ff */
[----:B------:R-:W-:-:S07]  /*2960*/  IMAD.U32 R3, RZ, RZ, UR4 ;  /* 0x00000004ff037e24 */ /* 0x000fce000f8e00ff */
.L_x_36:
[----:B01----:R-:W-:-:S05]  /*2970*/  LEA R25, R16, R1, 0x2 ;  /* 0x0000000110197211 */ /* 0x003fca00078e10ff */
[----:B--234-:R-:W2:Y:S04]  /*2980*/  LDL R21, [R25] ;  /* 0x0000000019157983 */ /* 0x01cea80000100800 */
[----:B------:R-:W3:Y:S04]  /*2990*/  LDL R23, [R25+0x4] ;  /* 0x0000040019177983 */ /* 0x000ee80000100800 */
[----:B------:R-:W4:Y:S04]  /*29a0*/  LDL R20, [R25+0x8] ;  /* 0x0000080019147983 */ /* 0x000f280000100800 */
[----:B------:R0:W5:Y:S01]  /*29b0*/  LDL R11, [R25+0xc] ;  /* 0x00000c00190b7983 */ /* 0x0001620000100800 */
[C---:B------:R-:W-:Y:S01]  /*29c0*/  IMAD R27, R16.reuse, 0x4, R7 ;  /* 0x00000004101b7824 */ /* 0x040fe200078e0207 */
[C---:B------:R-:W-:Y:S01]  /*29d0*/  LEA R17, R16.reuse, R5, 0x2 ;  /* 0x0000000510117211 */ /* 0x040fe200078e10ff */
[C---:B------:R-:W-:Y:S01]  /*29e0*/  IMAD R29, R16.reuse, 0x4, R3 ;  /* 0x00000004101d7824 */ /* 0x040fe200078e0203 */
[----:B------:R-:W-:-:S02]  /*29f0*/  IADD3 R16, PT, PT, R16, 0x4, RZ ;  /* 0x0000000410107810 */ /* 0x000fc40007ffe0ff */
[----:B------:R-:W1:Y:S02]  /*2a00*/  LDS R24, [R27] ;  /* 0x000000001b187984 */ /* 0x000e640000000800 */
[----:B------:R-:W-:Y:S02]  /*2a10*/  ISETP.NE.AND P0, PT, R16, R10, PT ;  /* 0x0000000a1000720c */ /* 0x000fe40003f05270 */
[----:B-1----:R-:W-:Y:S04]  /*2a20*/  STS [R17], R24 ;  /* 0x0000001811007388 */ /* 0x002fe80000000800 */
[----:B--2---:R-:W-:Y:S04]  /*2a30*/  STS [R29], R21 ;  /* 0x000000151d007388 */ /* 0x004fe80000000800 */
[----:B------:R-:W1:Y:S04]  /*2a40*/  LDS R26, [R27+0x4] ;  /* 0x000004001b1a7984 */ /* 0x000e680000000800 */
[----:B-1----:R-:W-:Y:S04]  /*2a50*/  STS [R17+0x4], R26 ;  /* 0x0000041a11007388 */ /* 0x002fe80000000800 */
[----:B---3--:R-:W-:Y:S04]  /*2a60*/  STS [R29+0x4], R23 ;  /* 0x000004171d007388 */ /* 0x008fe80000000800 */
[----:B------:R-:W1:Y:S04]  /*2a70*/  LDS R28, [R27+0x8] ;  /* 0x000008001b1c7984 */ /* 0x000e680000000800 */
[----:B-1----:R-:W-:Y:S04]  /*2a80*/  STS [R17+0x8], R28 ;  /* 0x0000081c11007388 */ /* 0x002fe80000000800 */
[----:B----4-:R-:W-:Y:S04]  /*2a90*/  STS [R29+0x8], R20 ;  /* 0x000008141d007388 */ /* 0x010fe80000000800 */
[----:B0-----:R-:W0:Y:S04]  /*2aa0*/  LDS R25, [R27+0xc] ;  /* 0x00000c001b197984 */ /* 0x001e280000000800 */
[----:B0-----:R0:W-:Y:S04]  /*2ab0*/  STS [R17+0xc], R25 ;  /* 0x00000c1911007388 */ /* 0x0011e80000000800 */
[----:B-----5:R0:W-:Y:S01]  /*2ac0*/  STS [R29+0xc], R11 ;  /* 0x00000c0b1d007388 */ /* 0x0201e20000000800 */
[----:B------:R-:W-:Y:S05]  /*2ad0*/  @P0 BRA `(.L_x_36) ;  /* 0xfffffffc00a40947 */ /* 0x000fea000383ffff */
.L_x_26:
[----:B------:R-:W-:Y:S05]  /*2ae0*/  BSYNC.RECONVERGENT B1 ;  /* 0x0000000000017941 */ /* 0x000fea0003800200 */
.L_x_2:
[----:B------:R-:W-:-:S13]  /*2af0*/  ISETP.GE.U32.AND P0, PT, R9, 0x40, PT ;  /* 0x000000400900780c */ /* 0x000fda0003f06070 */
[----:B------:R-:W-:Y:S05]  /*2b00*/  @!P0 BRA `(.L_x_37) ;  /* 0xffffffdc00f48947 */ /* 0x000fea000383ffff */
.L_x_3:
[----:B------:R-:W-:Y:S01]  /*2b10*/  ISETP.NE.AND P0, PT, R0, RZ, PT ;  /* 0x000000ff0000720c */ /* 0x000fe20003f05270 */
[----:B------:R-:W-:Y:S05]  /*2b20*/  WARPSYNC.ALL ;  /* 0x0000000000007948 */ /* 0x000fea0003800000 */
[----:B------:R-:W-:Y:S06]  /*2b30*/  BAR.SYNC.DEFER_BLOCKING 0x0 ;  /* 0x0000000000007b1d */ /* 0x000fec0000010000 */
[----:B------:R-:W-:Y:S04]  /*2b40*/  BSSY.RECONVERGENT B3, `(.L_x_38) ;  /* 0x0000152000037945 */ /* 0x000fe80003800200 */
[----:B------:R-:W-:Y:S05]  /*2b50*/  @P0 BRA `(.L_x_39) ;  /* 0x0000001400400947 */ /* 0x000fea0003800000 */
[----:B------:R-:W5:Y:S01]  /*2b60*/  S2UR UR5, SR_CgaCtaId ;  /* 0x00000000000579c3 */ /* 0x000f620000008800 */
[----:B------:R-:W-:Y:S01]  /*2b70*/  UMOV UR4, 0x400 ;  /* 0x0000040000047882 */ /* 0x000fe20000000000 */
[----:B------:R-:W-:Y:S02]  /*2b80*/  IMAD.MOV.U32 R10, RZ, RZ, 0x7f ;  /* 0x0000007fff0a7424 */ /* 0x000fe400078e00ff */
[----:B0123--:R-:W-:Y:S02]  /*2b90*/  HFMA2 R27, -RZ, RZ, 0, 0 ;  /* 0x00000000ff1b7431 */ /* 0x00ffe400000001ff */
[----:B------:R-:W-:Y:S01]  /*2ba0*/  IMAD.MOV.U32 R26, RZ, RZ, 0x7f ;  /* 0x0000007fff1a7424 */ /* 0x000fe200078e00ff */
[----:B-----5:R-:W-:-:S09]  /*2bb0*/  ULEA UR4, UR5, UR4, 0x18 ;  /* 0x0000000405047291 */ /* 0x020fd2000f8ec0ff */
[----:B------:R-:W0:Y:S04]  /*2bc0*/  LDS R8, [UR4+0x218] ;  /* 0x00021804ff087984 */ /* 0x000e280008000800 */
[----:B------:R-:W1:Y:S04]  /*2bd0*/  LDS R9, [UR4+0x414] ;  /* 0x00041404ff097984 */ /* 0x000e680008000800 */
[----:B------:R2:W-:Y:S04]  /*2be0*/  STS [UR4+0x63c], R10 ;  /* 0x00063c0aff007988 */ /* 0x0005e80008000804 */
[----:B------:R-:W-:Y:S01]  /*2bf0*/  STS [UR4+0x638], RZ ;  /* 0x000638ffff007988 */ /* 0x000fe20008000804 */
[----:B------:R-:W-:Y:S01]  /*2c00*/  UMOV UR4, URZ ;  /* 0x000000ff00047c82 */ /* 0x000fe20008000000 */
[----:B0-----:R-:W-:Y:S01]  /*2c10*/  FADD R8, |R8|, -RZ ;  /* 0x800000ff08087221 */ /* 0x001fe20000000200 */
[----:B-12---:R-:W-:-:S07]  /*2c20*/  FADD R9, |R9|, -RZ ;  /* 0x800000ff09097221 */ /* 0x006fce0000000200 */
.L_x_44:
[----:B------:R-:W-:Y:S01]  /*2c30*/  FSETP.GEU.AND P0, PT, R8, R9, PT ;  /* 0x000000090800720b */ /* 0x000fe20003f0e000 */
[----:B------:R-:W-:-:S04]  /*2c40*/  UIADD3 UR4, UPT, UPT, UR4, 0x2, URZ ;  /* 0x0000000204047890 */ /* 0x000fc8000fffe0ff */
[----:B------:R-:W-:-:S08]  /*2c50*/  UISETP.NE.AND UP0, UPT, UR4, 0x3e, UPT ;  /* 0x0000003e0400788c */ /* 0x000fd0000bf05270 */
[----:B------:R-:W-:Y:S05]  /*2c60*/  @P0 BRA `(.L_x_40) ;  /* 0x0000000000280947 */ /* 0x000fea0003800000 */
[----:B------:R-:W0:Y:S01]  /*2c70*/  S2UR UR6, SR_CgaCtaId ;  /* 0x00000000000679c3 */ /* 0x000e220000008800 */
[----:B------:R-:W-:Y:S01]  /*2c80*/  UMOV UR5, 0x400 ;  /* 0x0000040000057882 */ /* 0x000fe20000000000 */
[C---:B------:R-:W-:Y:S01]  /*2c90*/  LEA R10, R26.reuse, R5, 0x2 ;  /* 0x000000051a0a7211 */ /* 0x040fe200078e10ff */
[----:B------:R-:W-:-:S04]  /*2ca0*/  VIADD R26, R26, 0xffffffff ;  /* 0xffffffff1a1a7836 */ /* 0x000fc80000000000 */
[----:B------:R-:W-:Y:S01]  /*2cb0*/  STS [R10], RZ ;  /* 0x000000ff0a007388 */ /* 0x000fe20000000800 */
[----:B0-----:R-:W-:-:S09]  /*2cc0*/  ULEA UR5, UR6, UR5, 0x18 ;  /* 0x0000000506057291 */ /* 0x001fd2000f8ec0ff */
[----:B------:R-:W-:Y:S04]  /*2cd0*/  STS [UR5+0x63c], R26 ;  /* 0x00063c1aff007988 */ /* 0x000fe80008000805 */
[----:B------:R-:W0:Y:S02]  /*2ce0*/  LDS R9, [R10+-0x4] ;  /* 0xfffffc000a097984 */ /* 0x000e240000000800 */
[----:B0-----:R-:W-:Y:S01]  /*2cf0*/  FADD R9, |R9|, -RZ ;  /* 0x800000ff09097221 */ /* 0x001fe20000000200 */
[----:B------:R-:W-:Y:S06]  /*2d00*/  BRA `(.L_x_41) ;  /* 0x0000000000247947 */ /* 0x000fec0003800000 */
.L_x_40:
[----:B------:R-:W0:Y:S01]  /*2d10*/  S2UR UR6, SR_CgaCtaId ;  /* 0x00000000000679c3 */ /* 0x000e220000008800 */
[----:B------:R-:W-:Y:S01]  /*2d20*/  UMOV UR5, 0x400 ;  /* 0x0000040000057882 */ /* 0x000fe20000000000 */
[C---:B------:R-:W-:Y:S01]  /*2d30*/  LEA R10, R27.reuse, R5, 0x2 ;  /* 0x000000051b0a7211 */ /* 0x040fe200078e10ff */
[----:B------:R-:W-:-:S04]  /*2d40*/  VIADD R27, R27, 0x1 ;  /* 0x000000011b1b7836 */ /* 0x000fc80000000000 */
[----:B------:R-:W-:Y:S01]  /*2d50*/  STS [R10], RZ ;  /* 0x000000ff0a007388 */ /* 0x000fe20000000800 */
[----:B0-----:R-:W-:-:S09]  /*2d60*/  ULEA UR5, UR6, UR5, 0x18 ;  /* 0x0000000506057291 */ /* 0x001fd2000f8ec0ff */
[----:B------:R-:W-:Y:S04]  /*2d70*/  STS [UR5+0x638], R27 ;  /* 0x0006381bff007988 */ /* 0x000fe80008000805 */
[----:B------:R-:W0:Y:S02]  /*2d80*/  LDS R8, [R10+0x4] ;  /* 0x000004000a087984 */ /* 0x000e240000000800 */
[----:B0-----:R-:W-:-:S07]  /*2d90*/  FADD R8, |R8|, -RZ ;  /* 0x800000ff08087221 */ /* 0x001fce0000000200 */
.L_x_41:
[----:B------:R-:W-:-:S13]  /*2da0*/  FSETP.GEU.AND P0, PT, R8, R9, PT ;  /* 0x000000090800720b */ /* 0x000fda0003f0e000 */
[----:B------:R-:W-:Y:S05]  /*2db0*/  @!P0 BRA `(.L_x_42) ;  /* 0x00000000001c8947 */ /* 0x000fea0003800000 */
[C---:B------:R-:W-:Y:S01]  /*2dc0*/  LEA R10, R27.reuse, R5, 0x2 ;  /* 0x000000051b0a7211 */ /* 0x040fe200078e10ff */
[----:B------:R-:W-:-:S04]  /*2dd0*/  VIADD R27, R27, 0x1 ;  /* 0x000000011b1b7836 */ /* 0x000fc80000000000 */
[----:B------:R-:W-:Y:S04]  /*2de0*/  STS [R10], RZ ;  /* 0x000000ff0a007388 */ /* 0x000fe80000000800 */
[----:B------:R-:W-:Y:S04]  /*2df0*/  STS [UR5+0x638], R27 ;  /* 0x0006381bff007988 */ /* 0x000fe80008000805 */
[----:B------:R-:W0:Y:S02]  /*2e00*/  LDS R8, [R10+0x4] ;  /* 0x000004000a087984 */ /* 0x000e240000000800 */
[----:B0-----:R-:W-:Y:S01]  /*2e10*/  FADD R8, |R8|, -RZ ;  /* 0x800000ff08087221 */ /* 0x001fe20000000200 */
[----:B------:R-:W-:Y:S06]  /*2e20*/  BRA `(.L_x_43) ;  /* 0x0000000000187947 */ /* 0x000fec0003800000 */
.L_x_42:
[C---:B------:R-:W-:Y:S02]  /*2e30*/  LEA R10, R26.reuse, R5, 0x2 ;  /* 0x000000051a0a7211 */ /* 0x040fe400078e10ff */
[----:B------:R-:W-:-:S03]  /*2e40*/  IADD3 R26, PT, PT, R26, -0x1, RZ ;  /* 0xffffffff1a1a7810 */ /* 0x000fc60007ffe0ff */
[----:B------:R-:W-:Y:S04]  /*2e50*/  STS [R10], RZ ;  /* 0x000000ff0a007388 */ /* 0x000fe80000000800 */
[----:B------:R-:W-:Y:S04]  /*2e60*/  STS [UR5+0x63c], R26 ;  /* 0x00063c1aff007988 */ /* 0x000fe80008000805 */
[----:B------:R-:W0:Y:S02]  /*2e70*/  LDS R9, [R10+-0x4] ;  /* 0xfffffc000a097984 */ /* 0x000e240000000800 */
[----:B0-----:R-:W-:-:S07]  /*2e80*/  FADD R9, |R9|, -RZ ;  /* 0x800000ff09097221 */ /* 0x001fce0000000200 */
.L_x_43:
[----:B------:R-:W-:Y:S05]  /*2e90*/  BRA.U UP0, `(.L_x_44) ;  /* 0xfffffffd00647547 */ /* 0x000fea000b83ffff */
[----:B------:R-:W-:Y:S01]  /*2ea0*/  BSSY.RECONVERGENT B2, `(.L_x_45) ;  /* 0x0000115000027945 */ /* 0x000fe20003800200 */
.L_x_78:
[----:B0-----:R-:W-:Y:S01]  /*2eb0*/  BSSY.RECONVERGENT B1, `(.L_x_46) ;  /* 0x0000111000017945 */ /* 0x001fe20003800200 */
.L_x_77:
[----:B------:R-:W-:Y:S01]  /*2ec0*/  ISETP.GE.AND P0, PT, R26, R27, PT ;  /* 0x0000001b1a00720c */ /* 0x000fe20003f06270 */
[----:B------:R-:W-:Y:S01]  /*2ed0*/  BSSY.RECONVERGENT B4, `(.L_x_47) ;  /* 0x000006b000047945 */ /* 0x000fe20003800200 */
[----:B------:R-:W-:-:S11]  /*2ee0*/  IMAD.MOV.U32 R10, RZ, RZ, RZ ;  /* 0x000000ffff0a7224 */ /* 0x000fd600078e00ff */
[----:B01----:R-:W-:Y:S05]  /*2ef0*/  @!P0 BRA `(.L_x_48) ;  /* 0x0000000400a08947 */ /* 0x003fea0003800000 */
[----:B------:R-:W-:Y:S01]  /*2f00*/  IADD3 R8, PT, PT, -R27, R26, RZ ;  /* 0x0000001a1b087210 */ /* 0x000fe20007ffe1ff */
[----:B------:R-:W-:Y:S01]  /*2f10*/  BSSY.RECONVERGENT B5, `(.L_x_49) ;  /* 0x0000031000057945 */ /* 0x000fe20003800200 */
[----:B------:R-:W-:Y:S02]  /*2f20*/  IMAD.MOV.U32 R10, RZ, RZ, RZ ;  /* 0x000000ffff0a7224 */ /* 0x000fe400078e00ff */
[C---:B------:R-:W-:Y:S02]  /*2f30*/  ISETP.GE.U32.AND P0, PT, R8.reuse, 0xf, PT ;  /* 0x0000000f0800780c */ /* 0x040fe40003f06070 */
[----:B------:R-:W-:Y:S02]  /*2f40*/  IADD3 R9, PT, PT, R8, 0x1, RZ ;  /* 0x0000000108097810 */ /* 0x000fe40007ffe0ff */
[----:B------:R-:W-:Y:S02]  /*2f50*/  MOV R8, R27 ;  /* 0x0000001b00087202 */ /* 0x000fe40000000f00 */
[----:B------:R-:W-:-:S04]  /*2f60*/  LOP3.LUT R24, R9, 0xf, RZ, 0xc0, !PT ;  /* 0x0000000f09187812 */ /* 0x000fc800078ec0ff */
[----:B------:R-:W-:-:S03]  /*2f70*/  ISETP.NE.AND P1, PT, R24, RZ, PT ;  /* 0x000000ff1800720c */ /* 0x000fc60003f25270 */
[----:B------:R-:W-:Y:S10]  /*2f80*/  @!P0 BRA `(.L_x_50) ;  /* 0x0000000000a48947 */ /* 0x000ff40003800000 */
[----:B----4-:R-:W-:Y:S01]  /*2f90*/  HFMA2 R17, -RZ, RZ, 0, 0 ;  /* 0x00000000ff117431 */ /* 0x010fe200000001ff */
[----:B------:R-:W-:Y:S01]  /*2fa0*/  LOP3.LUT R16, R9, 0xfffffff0, RZ, 0xc0, !PT ;  /* 0xfffffff009107812 */ /* 0x000fe200078ec0ff */
[----:B------:R-:W-:Y:S01]  /*2fb0*/  IMAD.MOV.U32 R10, RZ, RZ, RZ ;  /* 0x000000ffff0a7224 */ /* 0x000fe200078e00ff */
[----:B------:R-:W-:-:S07]  /*2fc0*/  MOV R8, R27 ;  /* 0x0000001b00087202 */ /* 0x000fce0000000f00 */
.L_x_51:
[C---:B------:R-:W-:Y:S01]  /*2fd0*/  LEA R11, R8.reuse, R5, 0x2 ;  /* 0x00000005080b7211 */ /* 0x040fe200078e10ff */
[----:B------:R-:W-:Y:S01]  /*2fe0*/  VIADD R17, R17, 0x10 ;  /* 0x0000001011117836 */ /* 0x000fe20000000000 */
[----:B------:R-:W-:-:S03]  /*2ff0*/  IADD3 R8, PT, PT, R8, 0x10, RZ ;  /* 0x0000001008087810 */ /* 0x000fc60007ffe0ff */
[----:B------:R-:W0:Y:S01]  /*3000*/  LDS R21, [R11] ;  /* 0x000000000b157984 */ /* 0x000e220000000800 */
[----:B------:R-:W-:-:S03]  /*3010*/  ISETP.NE.AND P0, PT, R17, R16, PT ;  /* 0x000000101100720c */ /* 0x000fc60003f05270 */
[----:B------:R-:W1:Y:S04]  /*3020*/  LDS R20, [R11+0x4] ;  /* 0x000004000b147984 */ /* 0x000e680000000800 */
[----:B------:R-:W2:Y:S04]  /*3030*/  LDS R23, [R11+0x8] ;  /* 0x000008000b177984 */ /* 0x000ea80000000800 */
[----:B------:R-:W-:Y:S01]  /*3040*/  LDS R25, [R11+0x3c] ;  /* 0x00003c000b197984 */ /* 0x000fe20000000800 */
[----:B0-----:R-:W-:-:S04]  /*3050*/  FADD R21, R21, R10 ;  /* 0x0000000a15157221 */ /* 0x001fc80000000000 */
[----:B-1----:R-:W-:Y:S02]  /*3060*/  FADD R20, R21, R20 ;  /* 0x0000001415147221 */ /* 0x002fe40000000000 */
[----:B------:R-:W0:Y:S02]  /*3070*/  LDS R21, [R11+0xc] ;  /* 0x00000c000b157984 */ /* 0x000e240000000800 */
[----:B--2---:R-:W-:Y:S02]  /*3080*/  FADD R20, R20, R23 ;  /* 0x0000001714147221 */ /* 0x004fe40000000000 */
[----:B------:R-:W1:Y:S02]  /*3090*/  LDS R23, [R11+0x10] ;  /* 0x000010000b177984 */ /* 0x000e640000000800 */
[----:B0-----:R-:W-:Y:S02]  /*30a0*/  FADD R20, R20, R21 ;  /* 0x0000001514147221 */ /* 0x001fe40000000000 */
[----:B------:R-:W0:Y:S02]  /*30b0*/  LDS R21, [R11+0x14] ;  /* 0x000014000b157984 */ /* 0x000e240000000800 */
[----:B-1----:R-:W-:-:S02]  /*30c0*/  FADD R20, R20, R23 ;  /* 0x0000001714147221 */ /* 0x002fc40000000000 */
[----:B------:R-:W1:Y:S02]  /*30d0*/  LDS R23, [R11+0x18] ;  /* 0x000018000b177984 */ /* 0x000e640000000800 */
[----:B0-----:R-:W-:Y:S02]  /*30e0*/  FADD R20, R20, R21 ;  /* 0x0000001514147221 */ /* 0x001fe40000000000 */
[----:B------:R-:W0:Y:S02]  /*30f0*/  LDS R21, [R11+0x1c] ;  /* 0x00001c000b157984 */ /* 0x000e240000000800 */
[----:B-1----:R-:W-:Y:S02]  /*3100*/  FADD R20, R20, R23 ;  /* 0x0000001714147221 */ /* 0x002fe40000000000 */
[----:B------:R-:W1:Y:S02]  /*3110*/  LDS R23, [R11+0x20] ;  /* 0x000020000b177984 */ /* 0x000e640000000800 */
[----:B0-----:R-:W-:-:S02]  /*3120*/  FADD R20, R20, R21 ;  /* 0x0000001514147221 */ /* 0x001fc40000000000 */
[----:B------:R-:W0:Y:S02]  /*3130*/  LDS R21, [R11+0x24] ;  /* 0x000024000b157984 */ /* 0x000e240000000800 */
[----:B-1----:R-:W-:Y:S02]  /*3140*/  FADD R20, R20, R23 ;  /* 0x0000001714147221 */ /* 0x002fe40000000000 */
        /* <DEDUP_REMOVED lines=9> */
[----:B0-----:R-:W-:-:S04]  /*31e0*/  FADD R20, R20, R21 ;  /* 0x0000001514147221 */ /* 0x001fc80000000000 */
[----:B-1----:R-:W-:-:S04]  /*31f0*/  FADD R20, R20, R23 ;  /* 0x0000001714147221 */ /* 0x002fc80000000000 */
[----:B------:R-:W-:Y:S01]  /*3200*/  FADD R10, R20, R25 ;  /* 0x00000019140a7221 */ /* 0x000fe20000000000 */
[----:B------:R-:W-:Y:S06]  /*3210*/  @P0 BRA `(.L_x_51) ;  /* 0xfffffffc006c0947 */ /* 0x000fec000383ffff */
.L_x_50:
[----:B------:R-:W-:Y:S05]  /*3220*/  BSYNC.RECONVERGENT B5 ;  /* 0x0000000000057941 */ /* 0x000fea0003800200 */
.L_x_49:
[----:B------:R-:W-:Y:S05]  /*3230*/  @!P1 BRA `(.L_x_48) ;  /* 0x0000000000d09947 */ /* 0x000fea0003800000 */
[----:B------:R-:W-:Y:S01]  /*3240*/  ISETP.GE.U32.AND P0, PT, R24, 0x8, PT ;  /* 0x000000081800780c */ /* 0x000fe20003f06070 */
[----:B------:R-:W-:Y:S01]  /*3250*/  BSSY.RECONVERGENT B5, `(.L_x_52) ;  /* 0x0000016000057945 */ /* 0x000fe20003800200 */
[----:B------:R-:W-:-:S04]  /*3260*/  LOP3.LUT R23, R9, 0x7, RZ, 0xc0, !PT ;  /* 0x0000000709177812 */ /* 0x000fc800078ec0ff */
[----:B------:R-:W-:-:S07]  /*3270*/  ISETP.NE.AND P1, PT, R23, RZ, PT ;  /* 0x000000ff1700720c */ /* 0x000fce0003f25270 */
[----:B------:R-:W-:Y:S06]  /*3280*/  @!P0 BRA `(.L_x_53) ;  /* 0x0000000000488947 */ /* 0x000fec0003800000 */
[C---:B------:R-:W-:Y:S01]  /*3290*/  LEA R16, R8.reuse, R5, 0x2 ;  /* 0x0000000508107211 */ /* 0x040fe200078e10ff */
[----:B------:R-:W-:-:S04]  /*32a0*/  VIADD R8, R8, 0x8 ;  /* 0x0000000808087836 */ /* 0x000fc80000000000 */
[----:B----4-:R-:W0:Y:S04]  /*32b0*/  LDS R21, [R16] ;  /* 0x0000000010157984 */ /* 0x010e280000000800 */
[----:B------:R-:W1:Y:S04]  /*32c0*/  LDS R20, [R16+0x4] ;  /* 0x0000040010147984 */ /* 0x000e680000000800 */
[----:B------:R-:W2:Y:S04]  /*32d0*/  LDS R17, [R16+0x8] ;  /* 0x0000080010117984 */ /* 0x000ea80000000800 */
[----:B------:R-:W3:Y:S01]  /*32e0*/  LDS R11, [R16+0xc] ;  /* 0x00000c00100b7984 */ /* 0x000ee20000000800 */
[----:B0-----:R-:W-:-:S03]  /*32f0*/  FADD R21, R10, R21 ;  /* 0x000000150a157221 */ /* 0x001fc60000000000 */
[----:B------:R-:W0:Y:S01]  /*3300*/  LDS R10, [R16+0x10] ;  /* 0x00001000100a7984 */ /* 0x000e220000000800 */
[----:B-1----:R-:W-:-:S03]  /*3310*/  FADD R24, R21, R20 ;  /* 0x0000001415187221 */ /* 0x002fc60000000000 */
[----:B------:R-:W1:Y:S01]  /*3320*/  LDS R20, [R16+0x14] ;  /* 0x0000140010147984 */ /* 0x000e620000000800 */
[----:B--2---:R-:W-:-:S03]  /*3330*/  FADD R24, R24, R17 ;  /* 0x0000001118187221 */ /* 0x004fc60000000000 */
[----:B------:R-:W2:Y:S01]  /*3340*/  LDS R17, [R16+0x18] ;  /* 0x0000180010117984 */ /* 0x000ea20000000800 */
[----:B---3--:R-:W-:-:S03]  /*3350*/  FADD R11, R24, R11 ;  /* 0x0000000b180b7221 */ /* 0x008fc60000000000 */
[----:B------:R-:W3:Y:S01]  /*3360*/  LDS R21, [R16+0x1c] ;  /* 0x00001c0010157984 */ /* 0x000ee20000000800 */
[----:B0-----:R-:W-:-:S04]  /*3370*/  FADD R11, R11, R10 ;  /* 0x0000000a0b0b7221 */ /* 0x001fc80000000000 */
[----:B-1----:R-:W-:-:S04]  /*3380*/  FADD R20, R11, R20 ;  /* 0x000000140b147221 */ /* 0x002fc80000000000 */
[----:B--2---:R-:W-:-:S04]  /*3390*/  FADD R20, R20, R17 ;  /* 0x0000001114147221 */ /* 0x004fc80000000000 */
[----:B---3--:R-:W-:-:S07]  /*33a0*/  FADD R10, R20, R21 ;  /* 0x00000015140a7221 */ /* 0x008fce0000000000 */
.L_x_53:
[----:B------:R-:W-:Y:S05]  /*33b0*/  BSYNC.RECONVERGENT B5 ;  /* 0x0000000000057941 */ /* 0x000fea0003800200 */
.L_x_52:
[----:B------:R-:W-:Y:S05]  /*33c0*/  @!P1 BRA `(.L_x_48) ;  /* 0x00000000006c9947 */ /* 0x000fea0003800000 */
[----:B------:R-:W-:Y:S01]  /*33d0*/  ISETP.GE.U32.AND P0, PT, R23, 0x4, PT ;  /* 0x000000041700780c */ /* 0x000fe20003f06070 */
[----:B------:R-:W-:Y:S01]  /*33e0*/  BSSY.RECONVERGENT B5, `(.L_x_54) ;  /* 0x000000e000057945 */ /* 0x000fe20003800200 */
[----:B------:R-:W-:-:S04]  /*33f0*/  LOP3.LUT R9, R9, 0x3, RZ, 0xc0, !PT ;  /* 0x0000000309097812 */ /* 0x000fc800078ec0ff */
[----:B------:R-:W-:-:S07]  /*3400*/  ISETP.NE.AND P1, PT, R9, RZ, PT ;  /* 0x000000ff0900720c */ /* 0x000fce0003f25270 */
[----:B------:R-:W-:Y:S06]  /*3410*/  @!P0 BRA `(.L_x_55) ;  /* 0x0000000000288947 */ /* 0x000fec0003800000 */
[C---:B------:R-:W-:Y:S02]  /*3420*/  LEA R11, R8.reuse, R5, 0x2 ;  /* 0x00000005080b7211 */ /* 0x040fe400078e10ff */
[----:B------:R-:W-:-:S03]  /*3430*/  IADD3 R8, PT, PT, R8, 0x4, RZ ;  /* 0x0000000408087810 */ /* 0x000fc60007ffe0ff */
[----:B----4-:R-:W0:Y:S04]  /*3440*/  LDS R17, [R11] ;  /* 0x000000000b117984 */ /* 0x010e280000000800 */
[----:B------:R-:W1:Y:S04]  /*3450*/  LDS R16, [R11+0x4] ;  /* 0x000004000b107984 */ /* 0x000e680000000800 */
[----:B------:R-:W2:Y:S04]  /*3460*/  LDS R21, [R11+0x8] ;  /* 0x000008000b157984 */ /* 0x000ea80000000800 */
[----:B------:R-:W3:Y:S01]  /*3470*/  LDS R23, [R11+0xc] ;  /* 0x00000c000b177984 */ /* 0x000ee20000000800 */
[----:B0-----:R-:W-:-:S04]  /*3480*/  FADD R17, R10, R17 ;  /* 0x000000110a117221 */ /* 0x001fc80000000000 */
[----:B-1----:R-:W-:-:S04]  /*3490*/  FADD R16, R17, R16 ;  /* 0x0000001011107221 */ /* 0x002fc80000000000 */
[----:B--2---:R-:W-:-:S04]  /*34a0*/  FADD R16, R16, R21 ;  /* 0x0000001510107221 */ /* 0x004fc80000000000 */
[----:B---3--:R-:W-:-:S07]  /*34b0*/  FADD R10, R16, R23 ;  /* 0x00000017100a7221 */ /* 0x008fce0000000000 */
.L_x_55:
[----:B------:R-:W-:Y:S05]  /*34c0*/  BSYNC.RECONVERGENT B5 ;  /* 0x0000000000057941 */ /* 0x000fea0003800200 */
.L_x_54:
[----:B------:R-:W-:Y:S05]  /*34d0*/  @!P1 BRA `(.L_x_48) ;  /* 0x0000000000289947 */ /* 0x000fea0003800000 */
[----:B------:R-:W-:Y:S01]  /*34e0*/  IMAD R8, R8, 0x4, R5 ;  /* 0x0000000408087824 */ /* 0x000fe200078e0205 */
[----:B------:R-:W-:-:S04]  /*34f0*/  ISETP.NE.AND P0, PT, R9, 0x1, PT ;  /* 0x000000010900780c */ /* 0x000fc80003f05270 */
[----:B------:R-:W0:Y:S02]  /*3500*/  LDS R11, [R8] ;  /* 0x00000000080b7984 */ /* 0x000e240000000800 */
[----:B0-----:R-:W-:-:S07]  /*3510*/  FADD R10, R10, R11 ;  /* 0x0000000b0a0a7221 */ /* 0x001fce0000000000 */
[----:B------:R-:W-:Y:S05]  /*3520*/  @!P0 BRA `(.L_x_48) ;  /* 0x0000000000148947 */ /* 0x000fea0003800000 */
[----:B------:R-:W-:Y:S02]  /*3530*/  ISETP.NE.AND P0, PT, R9, 0x2, PT ;  /* 0x000000020900780c */ /* 0x000fe40003f05270 */
[----:B------:R-:W0:Y:S11]  /*3540*/  LDS R9, [R8+0x4] ;  /* 0x0000040008097984 */ /* 0x000e360000000800 */
[----:B------:R-:W1:Y:S01]  /*3550*/  @P0 LDS R11, [R8+0x8] ;  /* 0x00000800080b0984 */ /* 0x000e620000000800 */
[----:B0-----:R-:W-:-:S04]  /*3560*/  FADD R10, R10, R9 ;  /* 0x000000090a0a7221 */ /* 0x001fc80000000000 */
[----:B-1----:R-:W-:-:S07]  /*3570*/  @P0 FADD R10, R10, R11 ;  /* 0x0000000b0a0a0221 */ /* 0x002fce0000000000 */
.L_x_48:
[----:B------:R-:W-:Y:S05]  /*3580*/  BSYNC.RECONVERGENT B4 ;  /* 0x0000000000047941 */ /* 0x000fea0003800200 */
.L_x_47:
[----:B------:R-:W-:Y:S01]  /*3590*/  IADD3 R25, PT, PT, -R27, R26, RZ ;  /* 0x0000001a1b197210 */ /* 0x000fe20007ffe1ff */
[----:B------:R-:W-:Y:S01]  /*35a0*/  BSSY.RECONVERGENT B6, `(.L_x_56) ;  /* 0x000000e000067945 */ /* 0x000fe20003800200 */
[----:B------:R-:W-:Y:S02]  /*35b0*/  ISETP.GE.AND P2, PT, R26, R27, PT ;  /* 0x0000001b1a00720c */ /* 0x000fe40003f46270 */
[----:B------:R-:W-:-:S04]  /*35c0*/  I2FP.F32.S32 R24, R25 ;  /* 0x0000001900187245 */ /* 0x000fc80000201400 */
[----:B------:R-:W0:Y:S08]  /*35d0*/  MUFU.RCP R9, R24 ;  /* 0x0000001800097308 */ /* 0x000e300000001000 */
[----:B------:R-:W1:Y:S01]  /*35e0*/  FCHK P0, R10, R24 ;  /* 0x000000180a007302 */ /* 0x000e620000000000 */
[----:B0-----:R-:W-:-:S04]  /*35f0*/  FFMA R8, -R24, R9, 1 ;  /* 0x3f80000018087423 */ /* 0x001fc80000000109 */
[----:B------:R-:W-:-:S04]  /*3600*/  FFMA R9, R9, R8, R9 ;  /* 0x0000000809097223 */ /* 0x000fc80000000009 */
[----:B------:R-:W-:-:S04]  /*3610*/  FFMA R11, R9, R10, RZ ;  /* 0x0000000a090b7223 */ /* 0x000fc800000000ff */
[----:B------:R-:W-:-:S04]  /*3620*/  FFMA R8, -R24, R11, R10 ;  /* 0x0000000b18087223 */ /* 0x000fc8000000010a */
[----:B------:R-:W-:Y:S01]  /*3630*/  FFMA R9, R9, R8, R11 ;  /* 0x0000000809097223 */ /* 0x000fe2000000000b */
[----:B-1----:R-:W-:Y:S06]  /*3640*/  @!P0 BRA `(.L_x_57) ;  /* 0x00000000000c8947 */ /* 0x002fec0003800000 */
[----:B------:R-:W-:-:S07]  /*3650*/  MOV R8, 0x3670 ;  /* 0x0000367000087802 */ /* 0x000fce0000000f00 */
[----:B----4-:R-:W-:Y:S05]  /*3660*/  CALL.REL.NOINC `($__internal_1_$__cuda_sm3x_div_rn_noftz_f32_slowpath) ;  /* 0x00000020007c7944 */ /* 0x010fea0003c00000 */
[----:B------:R-:W-:-:S07]  /*3670*/  MOV R9, R16 ;  /* 0x0000001000097202 */ /* 0x000fce0000000f00 */
.L_x_57:
[----:B------:R-:W-:Y:S05]  /*3680*/  BSYNC.RECONVERGENT B6 ;  /* 0x0000000000067941 */ /* 0x000fea0003800200 */
.L_x_56:
[----:B------:R-:W-:Y:S01]  /*3690*/  BSSY.RECONVERGENT B4, `(.L_x_58) ;  /* 0x0000051000047945 */ /* 0x000fe20003800200 */
[----:B----4-:R-:W-:-:S03]  /*36a0*/  IMAD.MOV.U32 R17, RZ, RZ, RZ ;  /* 0x000000ffff117224 */ /* 0x010fc600078e00ff */
[----:B------:R-:W-:Y:S05]  /*36b0*/  @!P2 BRA `(.L_x_59) ;  /* 0x000000040038a947 */ /* 0x000fea0003800000 */
[C---:B------:R-:W-:Y:S01]  /*36c0*/  ISETP.GE.U32.AND P0, PT, R25.reuse, 0x7, PT ;  /* 0x000000071900780c */ /* 0x040fe20003f06070 */
[----:B------:R-:W-:Y:S01]  /*36d0*/  BSSY.RECONVERGENT B5, `(.L_x_60) ;  /* 0x0000026000057945 */ /* 0x000fe20003800200 */
[----:B------:R-:W-:Y:S01]  /*36e0*/  HFMA2 R17, -RZ, RZ, 0, 0 ;  /* 0x00000000ff117431 */ /* 0x000fe200000001ff */
[----:B------:R-:W-:Y:S01]  /*36f0*/  IADD3 R25, PT, PT, R25, 0x1, RZ ;  /* 0x0000000119197810 */ /* 0x000fe20007ffe0ff */
[----:B------:R-:W-:-:S09]  /*3700*/  IMAD.MOV.U32 R8, RZ, RZ, R27 ;  /* 0x000000ffff087224 */ /* 0x000fd200078e001b */
[----:B------:R-:W-:Y:S05]  /*3710*/  @!P0 BRA `(.L_x_61) ;  /* 0x0000000000848947 */ /* 0x000fea0003800000 */
[----:B------:R-:W-:Y:S01]  /*3720*/  LOP3.LUT R11, R25, 0xfffffff8, RZ, 0xc0, !PT ;  /* 0xfffffff8190b7812 */ /* 0x000fe200078ec0ff */
[----:B------:R-:W-:Y:S01]  /*3730*/  IMAD.MOV.U32 R8, RZ, RZ, R27 ;  /* 0x000000ffff087224 */ /* 0x000fe200078e001b */
[----:B------:R-:W-:Y:S02]  /*3740*/  MOV R10, RZ ;  /* 0x000000ff000a7202 */ /* 0x000fe40000000f00 */
[----:B------:R-:W-:-:S07]  /*3750*/  MOV R17, RZ ;  /* 0x000000ff00117202 */ /* 0x000fce0000000f00 */
.L_x_62:
[C---:B------:R-:W-:Y:S01]  /*3760*/  LEA R16, R8.reuse, R5, 0x2 ;  /* 0x0000000508107211 */ /* 0x040fe200078e10ff */
[----:B------:R-:W-:Y:S01]  /*3770*/  VIADD R8, R8, 0x8 ;  /* 0x0000000808087836 */ /* 0x000fe20000000000 */
[----:B------:R-:W-:-:S03]  /*3780*/  IADD3 R10, PT, PT, R10, 0x8, RZ ;  /* 0x000000080a0a7810 */ /* 0x000fc60007ffe0ff */
[----:B------:R-:W0:Y:S01]  /*3790*/  LDS R20, [R16] ;  /* 0x0000000010147984 */ /* 0x000e220000000800 */
[----:B------:R-:W-:-:S03]  /*37a0*/  ISETP.NE.AND P0, PT, R10, R11, PT ;  /* 0x0000000b0a00720c */ /* 0x000fc60003f05270 */
[----:B------:R-:W1:Y:S01]  /*37b0*/  LDS R28, [R16+0x1c] ;  /* 0x00001c00101c7984 */ /* 0x000e620000000800 */
[----:B0-----:R-:W-:-:S04]  /*37c0*/  FADD R20, R20, -R9 ;  /* 0x8000000914147221 */ /* 0x001fc80000000000 */
[----:B------:R-:W-:Y:S01]  /*37d0*/  FFMA R17, R20, R20, R17 ;  /* 0x0000001414117223 */ /* 0x000fe20000000011 */
[--C-:B-1----:R-:W-:Y:S01]  /*37e0*/  FADD R28, R28, -R9.reuse ;  /* 0x800000091c1c7221 */ /* 0x102fe20000000000 */
[----:B------:R-:W0:Y:S02]  /*37f0*/  LDS R20, [R16+0x4] ;  /* 0x0000040010147984 */ /* 0x000e240000000800 */
[----:B0-----:R-:W-:-:S04]  /*3800*/  FADD R20, R20, -R9 ;  /* 0x8000000914147221 */ /* 0x001fc80000000000 */
[----:B------:R-:W-:Y:S02]  /*3810*/  FFMA R17, R20, R20, R17 ;  /* 0x0000001414117223 */ /* 0x000fe40000000011 */
        /* <DEDUP_REMOVED lines=14> */
[----:B------:R-:W-:-:S04]  /*3900*/  FFMA R17, R20, R20, R17 ;  /* 0x0000001414117223 */ /* 0x000fc80000000011 */
[----:B------:R-:W-:Y:S01]  /*3910*/  FFMA R17, R28, R28, R17 ;  /* 0x0000001c1c117223 */ /* 0x000fe20000000011 */
[----:B------:R-:W-:Y:S06]  /*3920*/  @P0 BRA `(.L_x_62) ;  /* 0xfffffffc008c0947 */ /* 0x000fec000383ffff */
.L_x_61:
[----:B------:R-:W-:Y:S05]  /*3930*/  BSYNC.RECONVERGENT B5 ;  /* 0x0000000000057941 */ /* 0x000fea0003800200 */
.L_x_60:
[----:B------:R-:W-:-:S13]  /*3940*/  LOP3.LUT P0, R10, R25, 0x7, RZ, 0xc0, !PT ;  /* 0x00000007190a7812 */ /* 0x000fda000780c0ff */
        /* <DEDUP_REMOVED lines=8> */
[----:B------:R-:W0:Y:S04]  /*39d0*/  LDS R10, [R11] ;  /* 0x000000000b0a7984 */ /* 0x000e280000000800 */
[----:B------:R-:W1:Y:S04]  /*39e0*/  LDS R16, [R11+0x4] ;  /* 0x000004000b107984 */ /* 0x000e680000000800 */
[----:B------:R-:W2:Y:S01]  /*39f0*/  LDS R28, [R11+0x8] ;  /* 0x000008000b1c7984 */ /* 0x000ea20000000800 */
[----:B0-----:R-:W-:-:S04]  /*3a00*/  FADD R10, R10, -R9 ;  /* 0x800000090a0a7221 */ /* 0x001fc80000000000 */
[----:B------:R-:W-:Y:S01]  /*3a10*/  FFMA R17, R10, R10, R17 ;  /* 0x0000000a0a117223 */ /* 0x000fe20000000011 */
[--C-:B-1----:R-:W-:Y:S01]  /*3a20*/  FADD R16, R16, -R9.reuse ;  /* 0x8000000910107221 */ /* 0x102fe20000000000 */
[----:B------:R-:W0:Y:S01]  /*3a30*/  LDS R10, [R11+0xc] ;  /* 0x00000c000b0a7984 */ /* 0x000e220000000800 */
[----:B--2---:R-:W-:Y:S02]  /*3a40*/  FADD R28, R28, -R9 ;  /* 0x800000091c1c7221 */ /* 0x004fe40000000000 */
[----:B------:R-:W-:-:S04]  /*3a50*/  FFMA R17, R16, R16, R17 ;  /* 0x0000001010117223 */ /* 0x000fc80000000011 */
[----:B------:R-:W-:Y:S01]  /*3a60*/  FFMA R17, R28, R28, R17 ;  /* 0x0000001c1c117223 */ /* 0x000fe20000000011 */
[----:B0-----:R-:W-:-:S04]  /*3a70*/  FADD R10, R10, -R9 ;  /* 0x800000090a0a7221 */ /* 0x001fc80000000000 */
[----:B------:R-:W-:-:S07]  /*3a80*/  FFMA R17, R10, R10, R17 ;  /* 0x0000000a0a117223 */ /* 0x000fce0000000011 */
.L_x_64:
[----:B------:R-:W-:Y:S05]  /*3a90*/  BSYNC.RECONVERGENT B5 ;  /* 0x0000000000057941 */ /* 0x000fea0003800200 */
.L_x_63:
[----:B------:R-:W-:Y:S05]  /*3aa0*/  @!P1 BRA `(.L_x_59) ;  /* 0x00000000003c9947 */ /* 0x000fea0003800000 */
[----:B------:R-:W-:Y:S02]  /*3ab0*/  ISETP.NE.AND P0, PT, R20, 0x1, PT ;  /* 0x000000011400780c */ /* 0x000fe40003f05270 */
[----:B------:R-:W-:-:S04]  /*3ac0*/  LOP3.LUT R25, R25, 0x1, RZ, 0xc0, !PT ;  /* 0x0000000119197812 */ /* 0x000fc800078ec0ff */
[----:B------:R-:W-:-:S07]  /*3ad0*/  ISETP.NE.U32.AND P1, PT, R25, 0x1, PT ;  /* 0x000000011900780c */ /* 0x000fce0003f25070 */
[C---:B------:R-:W-:Y:S01]  /*3ae0*/  @P0 IMAD R11, R8.reuse, 0x4, R5 ;  /* 0x00000004080b0824 */ /* 0x040fe200078e0205 */
[----:B------:R-:W-:-:S04]  /*3af0*/  @P0 IADD3 R8, PT, PT, R8, 0x2, RZ ;  /* 0x0000000208080810 */ /* 0x000fc80007ffe0ff */
[----:B------:R-:W0:Y:S01]  /*3b00*/  @P0 LDS R10, [R11] ;  /* 0x000000000b0a0984 */ /* 0x000e220000000800 */
[----:B------:R-:W-:-:S03]  /*3b10*/  @!P1 LEA R8, R8, R5, 0x2 ;  /* 0x0000000508089211 */ /* 0x000fc600078e10ff */
[----:B------:R-:W1:Y:S04]  /*3b20*/  @P0 LDS R16, [R11+0x4] ;  /* 0x000004000b100984 */ /* 0x000e680000000800 */
[----:B------:R-:W2:Y:S01]  /*3b30*/  @!P1 LDS R8, [R8] ;  /* 0x0000000008089984 */ /* 0x000ea20000000800 */
[--C-:B0-----:R-:W-:Y:S01]  /*3b40*/  @P0 FADD R10, R10, -R9.reuse ;  /* 0x800000090a0a0221 */ /* 0x101fe20000000000 */
[----:B-1----:R-:W-:-:S03]  /*3b50*/  @P0 FADD R21, R16, -R9 ;  /* 0x8000000910150221 */ /* 0x002fc60000000000 */
[----:B------:R-:W-:-:S04]  /*3b60*/  @P0 FFMA R10, R10, R10, R17 ;  /* 0x0000000a0a0a0223 */ /* 0x000fc80000000011 */
[----:B------:R-:W-:Y:S01]  /*3b70*/  @P0 FFMA R17, R21, R21, R10 ;  /* 0x0000001515110223 */ /* 0x000fe2000000000a */
[----:B--2---:R-:W-:-:S04]  /*3b80*/  @!P1 FADD R10, R8, -R9 ;  /* 0x80000009080a9221 */ /* 0x004fc80000000000 */
[----:B------:R-:W-:-:S07]  /*3b90*/  @!P1 FFMA R17, R10, R10, R17 ;  /* 0x0000000a0a119223 */ /* 0x000fce0000000011 */
.L_x_59:
[----:B------:R-:W-:Y:S05]  /*3ba0*/  BSYNC.RECONVERGENT B4 ;  /* 0x0000000000047941 */ /* 0x000fea0003800200 */
.L_x_58:
[----:B------:R-:W0:Y:S01]  /*3bb0*/  MUFU.RCP R11, R24 ;  /* 0x00000018000b7308 */ /* 0x000e220000001000 */
[----:B------:R-:W-:Y:S07]  /*3bc0*/  BSSY.RECONVERGENT B6, `(.L_x_65) ;  /* 0x000000c000067945 */ /* 0x000fee0003800200 */
[----:B------:R-:W1:Y:S01]  /*3bd0*/  FCHK P0, R17, R24 ;  /* 0x0000001811007302 */ /* 0x000e620000000000 */
[----:B0-----:R-:W-:-:S04]  /*3be0*/  FFMA R8, -R24, R11, 1 ;  /* 0x3f80000018087423 */ /* 0x001fc8000000010b */
[----:B------:R-:W-:-:S04]  /*3bf0*/  FFMA R8, R11, R8, R11 ;  /* 0x000000080b087223 */ /* 0x000fc8000000000b */
[----:B------:R-:W-:-:S04]  /*3c00*/  FFMA R11, R8, R17, RZ ;  /* 0x00000011080b7223 */ /* 0x000fc800000000ff */
[----:B------:R-:W-:-:S04]  /*3c10*/  FFMA R10, -R24, R11, R17 ;  /* 0x0000000b180a7223 */ /* 0x000fc80000000111 */
[----:B------:R-:W-:Y:S01]  /*3c20*/  FFMA R8, R8, R10, R11 ;  /* 0x0000000a08087223 */ /* 0x000fe2000000000b */
[----:B-1----:R-:W-:Y:S06]  /*3c30*/  @!P0 BRA `(.L_x_66) ;  /* 0x0000000000108947 */ /* 0x002fec0003800000 */
[----:B------:R-:W-:Y:S01]  /*3c40*/  IMAD.MOV.U32 R10, RZ, RZ, R17 ;  /* 0x000000ffff0a7224 */ /* 0x000fe200078e0011 */
[----:B------:R-:W-:-:S07]  /*3c50*/  MOV R8, 0x3c70 ;  /* 0x00003c7000087802 */ /* 0x000fce0000000f00 */
[----:B------:R-:W-:Y:S05]  /*3c60*/  CALL.REL.NOINC `($__internal_1_$__cuda_sm3x_div_rn_noftz_f32_slowpath) ;  /* 0x0000001800fc7944 */ /* 0x000fea0003c00000 */
[----:B------:R-:W-:-:S07]  /*3c70*/  MOV R8, R16 ;  /* 0x0000001000087202 */ /* 0x000fce0000000f00 */
.L_x_66:
[----:B------:R-:W-:Y:S05]  /*3c80*/  BSYNC.RECONVERGENT B6 ;  /* 0x0000000000067941 */ /* 0x000fea0003800200 */
.L_x_65:
[----:B------:R-:W-:Y:S01]  /*3c90*/  IADD3 R10, PT, PT, R8, -0xd000000, RZ ;  /* 0xf3000000080a7810 */ /* 0x000fe20007ffe0ff */
[----:B------:R0:W1:Y:S01]  /*3ca0*/  MUFU.RSQ R17, R8 ;  /* 0x0000000800117308 */ /* 0x0000620000001400 */
[----:B------:R-:W-:Y:S02]  /*3cb0*/  BSSY.RECONVERGENT B4, `(.L_x_67) ;  /* 0x000000a000047945 */ /* 0x000fe40003800200 */
[----:B------:R-:W-:-:S13]  /*3cc0*/  ISETP.GT.U32.AND P0, PT, R10, 0x727fffff, PT ;  /* 0x727fffff0a00780c */ /* 0x000fda0003f04070 */
[----:B0-----:R-:W-:Y:S05]  /*3cd0*/  @!P0 BRA `(.L_x_68) ;  /* 0x00000000000c8947 */ /* 0x001fea0003800000 */
[----:B------:R-:W-:-:S07]  /*3ce0*/  MOV R21, 0x3d00 ;  /* 0x00003d0000157802 */ /* 0x000fce0000000f00 */
[----:B-1----:R-:W-:Y:S05]  /*3cf0*/  CALL.REL.NOINC `($__internal_0_$__cuda_sm20_sqrt_rn_f32_slowpath) ;  /* 0x00000018007c7944 */ /* 0x002fea0003c00000 */
[----:B------:R-:W-:Y:S05]  /*3d00*/  BRA `(.L_x_69) ;  /* 0x0000000000107947 */ /* 0x000fea0003800000 */
.L_x_68:
[C---:B-1----:R-:W-:Y:S01]  /*3d10*/  FMUL.FTZ R11, R17.reuse, R8 ;  /* 0x00000008110b7220 */ /* 0x042fe20000410000 */
[----:B------:R-:W-:-:S03]  /*3d20*/  FMUL.FTZ R10, R17, 0.5 ;  /* 0x3f000000110a7820 */ /* 0x000fc60000410000 */
[----:B------:R-:W-:-:S04]  /*3d30*/  FFMA R8, -R11, R11, R8 ;  /* 0x0000000b0b087223 */ /* 0x000fc80000000108 */
[----:B------:R-:W-:-:S07]  /*3d40*/  FFMA R8, R8, R10, R11 ;  /* 0x0000000a08087223 */ /* 0x000fce000000000b */
.L_x_69:
[----:B------:R-:W-:Y:S05]  /*3d50*/  BSYNC.RECONVERGENT B4 ;  /* 0x0000000000047941 */ /* 0x000fea0003800200 */
.L_x_67:
[----:B------:R-:W-:Y:S02]  /*3d60*/  IMAD R20, R27, 0x4, R5 ;  /* 0x000000041b147824 */ /* 0x000fe400078e0205 */
[----:B------:R-:W-:Y:S01]  /*3d70*/  FADD R16, R8, R8 ;  /* 0x0000000808107221 */ /* 0x000fe20000000000 */
[----:B------:R-:W-:Y:S01]  /*3d80*/  BSSY.RECONVERGENT B4, `(.L_x_70) ;  /* 0x0000012000047945 */ /* 0x000fe20003800200 */
[----:B------:R-:W-:Y:S02]  /*3d90*/  LEA R17, R26, R5, 0x2 ;  /* 0x000000051a117211 */ /* 0x000fe400078e10ff */
[----:B------:R-:W-:Y:S01]  /*3da0*/  FADD R11, -R16, R9 ;  /* 0x00000009100b7221 */ /* 0x000fe20000000100 */
[----:B------:R-:W0:Y:S04]  /*3db0*/  LDS R20, [R20] ;  /* 0x0000000014147984 */ /* 0x000e280000000800 */
[----:B0-----:R-:W-:-:S13]  /*3dc0*/  FSETP.GEU.AND P0, PT, R20, R11, PT ;  /* 0x0000000b1400720b */ /* 0x001fda0003f0e000 */
[----:B------:R-:W-:Y:S05]  /*3dd0*/  @P0 BRA `(.L_x_71) ;  /* 0x0000000000300947 */ /* 0x000fea0003800000 */
[----:B------:R-:W-:Y:S01]  /*3de0*/  BSSY.RECONVERGENT B5, `(.L_x_72) ;  /* 0x0000007000057945 */ /* 0x000fe20003800200 */
.L_x_73:
[C---:B------:R-:W-:Y:S01]  /*3df0*/  LEA R8, R27.reuse, R5, 0x2 ;  /* 0x000000051b087211 */ /* 0x040fe200078e10ff */
[----:B------:R-:W-:-:S04]  /*3e00*/  VIADD R27, R27, 0x1 ;  /* 0x000000011b1b7836 */ /* 0x000fc80000000000 */
[----:B------:R-:W0:Y:S04]  /*3e10*/  LDS R10, [R8+0x4] ;  /* 0x00000400080a7984 */ /* 0x000e280000000800 */
[----:B------:R1:W-:Y:S01]  /*3e20*/  STS [R8], RZ ;  /* 0x000000ff08007388 */ /* 0x0003e20000000800 */
[----:B0-----:R-:W-:-:S13]  /*3e30*/  FSETP.GEU.AND P0, PT, R10, R11, PT ;  /* 0x0000000b0a00720b */ /* 0x001fda0003f0e000 */
[----:B-1----:R-:W-:Y:S05]  /*3e40*/  @!P0 BRA `(.L_x_73) ;  /* 0xfffffffc00e88947 */ /* 0x002fea000383ffff */
[----:B------:R-:W-:Y:S05]  /*3e50*/  BSYNC.RECONVERGENT B5 ;  /* 0x0000000000057941 */ /* 0x000fea0003800200 */
.L_x_72:
[----:B------:R-:W0:Y:S01]  /*3e60*/  S2UR UR5, SR_CgaCtaId ;  /* 0x00000000000579c3 */ /* 0x000e220000008800 */
[----:B------:R-:W-:Y:S02]  /*3e70*/  UMOV UR4, 0x400 ;  /* 0x0000040000047882 */ /* 0x000fe40000000000 */
[----:B0-----:R-:W-:-:S09]  /*3e80*/  ULEA UR4, UR5, UR4, 0x18 ;  /* 0x0000000405047291 */ /* 0x001fd2000f8ec0ff */
[----:B------:R0:W-:Y:S03]  /*3e90*/  STS [UR4+0x638], R27 ;  /* 0x0006381bff007988 */ /* 0x0001e60008000804 */
.L_x_71:
[----:B------:R-:W-:Y:S05]  /*3ea0*/  BSYNC.RECONVERGENT B4 ;  /* 0x0000000000047941 */ /* 0x000fea0003800200 */
.L_x_70:
[----:B------:R-:W1:Y:S01]  /*3eb0*/  LDS R8, [R17] ;  /* 0x0000000011087984 */ /* 0x000e620000000800 */
[----:B------:R-:W-:-:S05]  /*3ec0*/  FADD R16, R16, R9 ;  /* 0x0000000910107221 */ /* 0x000fca0000000000 */
[----:B-1----:R-:W-:-:S13]  /*3ed0*/  FSETP.GT.AND P0, PT, R8, R16, PT ;  /* 0x000000100800720b */ /* 0x002fda0003f04000 */
[----:B------:R-:W-:Y:S05]  /*3ee0*/  @!P0 BRA `(.L_x_74) ;  /* 0x0000000000348947 */ /* 0x000fea0003800000 */
[----:B------:R-:W-:Y:S01]  /*3ef0*/  BSSY.RECONVERGENT B4, `(.L_x_75) ;  /* 0x0000007000047945 */ /* 0x000fe20003800200 */
.L_x_76:
[C---:B------:R-:W-:Y:S02]  /*3f00*/  LEA R8, R26.reuse, R5, 0x2 ;  /* 0x000000051a087211 */ /* 0x040fe400078e10ff */
[----:B------:R-:W-:-:S03]  /*3f10*/  IADD3 R26, PT, PT, R26, -0x1, RZ ;  /* 0xffffffff1a1a7810 */ /* 0x000fc60007ffe0ff */
[----:B------:R-:W1:Y:S04]  /*3f20*/  LDS R9, [R8+-0x4] ;  /* 0xfffffc0008097984 */ /* 0x000e680000000800 */
[----:B------:R2:W-:Y:S01]  /*3f30*/  STS [R8], RZ ;  /* 0x000000ff08007388 */ /* 0x0005e20000000800 */
[----:B-1----:R-:W-:-:S13]  /*3f40*/  FSETP.GT.AND P0, PT, R9, R16, PT ;  /* 0x000000100900720b */ /* 0x002fda0003f04000 */
[----:B--2---:R-:W-:Y:S05]  /*3f50*/  @P0 BRA `(.L_x_76) ;  /* 0xfffffffc00e80947 */ /* 0x004fea000383ffff */
[----:B------:R-:W-:Y:S05]  /*3f60*/  BSYNC.RECONVERGENT B4 ;  /* 0x0000000000047941 */ /* 0x000fea0003800200 */
.L_x_75:
[----:B------:R-:W1:Y:S01]  /*3f70*/  S2UR UR5, SR_CgaCtaId ;  /* 0x00000000000579c3 */ /* 0x000e620000008800 */
[----:B------:R-:W-:Y:S02]  /*3f80*/  UMOV UR4, 0x400 ;  /* 0x0000040000047882 */ /* 0x000fe40000000000 */
[----:B-1----:R-:W-:-:S09]  /*3f90*/  ULEA UR4, UR5, UR4, 0x18 ;  /* 0x0000000405047291 */ /* 0x002fd2000f8ec0ff */
[----:B------:R1:W-:Y:S01]  /*3fa0*/  STS [UR4+0x63c], R26 ;  /* 0x00063c1aff007988 */ /* 0x0003e20008000804 */
[----:B------:R-:W-:Y:S05]  /*3fb0*/  BRA `(.L_x_77) ;  /* 0xffffffec00c07947 */ /* 0x000fea000383ffff */
.L_x_74:
[----:B------:R-:W-:Y:S05]  /*3fc0*/  BSYNC.RECONVERGENT B1 ;  /* 0x0000000000017941 */ /* 0x000fea0003800200 */
.L_x_46:
[----:B------:R-:W-:-:S13]  /*3fd0*/  FSETP.GEU.AND P0, PT, R20, R11, PT ;  /* 0x0000000b1400720b */ /* 0x000fda0003f0e000 */
[----:B------:R-:W-:Y:S05]  /*3fe0*/  @!P0 BRA `(.L_x_78) ;  /* 0xffffffec00b08947 */ /* 0x000fea000383ffff */
[----:B------:R-:W-:Y:S05]  /*3ff0*/  BSYNC.RECONVERGENT B2 ;  /* 0x0000000000027941 */ /* 0x000fea0003800200 */
.L_x_45:
[----:B------:R-:W1:Y:S01]  /*4000*/  S2UR UR5, SR_CgaCtaId ;  /* 0x00000000000579c3 */ /* 0x000e620000008800 */
[----:B------:R-:W-:Y:S02]  /*4010*/  UMOV UR4, 0x400 ;  /* 0x0000040000047882 */ /* 0x000fe40000000000 */
[----:B-1----:R-:W-:-:S09]  /*4020*/  ULEA UR4, UR5, UR4, 0x18 ;  /* 0x0000000405047291 */ /* 0x002fd2000f8ec0ff */
[----:B------:R-:W-:Y:S04]  /*4030*/  STS [UR4+0x634], RZ ;  /* 0x000634ffff007988 */ /* 0x000fe80008000804 */
[----:B------:R-:W-:Y:S04]  /*4040*/  STS.64 [UR4+0x618], RZ ;  /* 0x000618ffff007988 */ /* 0x000fe80008000a04 */
[----:B------:R-:W-:Y:S01]  /*4050*/  STS.128 [UR4+0x620], RZ ;  /* 0x000620ffff007988 */ /* 0x000fe20008000c04 */
.L_x_39:
[----:B------:R-:W-:Y:S05]  /*4060*/  BSYNC.RECONVERGENT B3 ;  /* 0x0000000000037941 */ /* 0x000fea0003800200 */
.L_x_38:
[----:B------:R-:W-:Y:S06]  /*4070*/  BAR.SYNC.DEFER_BLOCKING 0x0 ;  /* 0x0000000000007b1d */ /* 0x000fec0000010000 */
[----:B------:R-:W-:Y:S01]  /*4080*/  BSSY.RECONVERGENT B1, `(.L_x_79) ;  /* 0x00000a9000017945 */ /* 0x000fe20003800200 */
[----:B------:R-:W5:Y:S02]  /*4090*/  LDS R16, [R6] ;  /* 0x0000000006107984 */ /* 0x000f640000000800 */
[----:B-----5:R-:W-:-:S13]  /*40a0*/  FSETP.GTU.AND P0, PT, |R16|, 10, PT ;  /* 0x412000001000780b */ /* 0x020fda0003f0c200 */
[----:B------:R-:W-:Y:S05]  /*40b0*/  @P0 BRA `(.L_x_80) ;  /* 0x0000000400340947 */ /* 0x000fea0003800000 */
[----:B------:R-:W5:Y:S01]  /*40c0*/  S2UR UR5, SR_CgaCtaId ;  /* 0x00000000000579c3 */ /* 0x000f620000008800 */
[----:B------:R-:W-:Y:S01]  /*40d0*/  UMOV UR4, 0x400 ;  /* 0x0000040000047882 */ /* 0x000fe20000000000 */
[----:B------:R-:W-:Y:S01]  /*40e0*/  BSSY.RECONVERGENT B2, `(.L_x_81) ;  /* 0x000000a000027945 */ /* 0x000fe20003800200 */
[----:B0-----:R-:W-:Y:S02]  /*40f0*/  IMAD.U32 R11, RZ, RZ, UR4 ;  /* 0x00000004ff0b7e24 */ /* 0x001fe4000f8e00ff */
[----:B--234-:R-:W-:-:S03]  /*4100*/  FMUL.D2 R17, R16, R16 ;  /* 0x0000001010117220 */ /* 0x01cfc60000300000 */
[----:B------:R-:W-:Y:S02]  /*4110*/  IADD3 R9, PT, PT, R11, 0x634, RZ ;  /* 0x000006340b097810 */ /* 0x000fe40007ffe0ff */
[----:B-----5:R-:W-:-:S04]  /*4120*/  MOV R10, UR5 ;  /* 0x00000005000a7c02 */ /* 0x020fc80008000f00 */
[----:B------:R-:W-:-:S07]  /*4130*/  LEA R20, R10, R9, 0x18 ;  /* 0x000000090a147211 */ /* 0x000fce00078ec0ff */
.L_x_82:
[----:B------:R-:W0:Y:S02]  /*4140*/  LDS R8, [R20] ;  /* 0x0000000014087984 */ /* 0x000e240000000800 */
[----:B0-----:R-:W-:-:S05]  /*4150*/  FADD R9, R17, R8 ;  /* 0x0000000811097221 */ /* 0x001fca0000000000 */
[----:B------:R-:W0:Y:S02]  /*4160*/  ATOMS.CAST.SPIN P0, [R20], R8, R9 ;  /* 0x000000081400758d */ /* 0x000e240001800009 */
[----:B0-----:R-:W-:Y:S05]  /*4170*/  @!P0 BRA `(.L_x_82) ;  /* 0xfffffffc00f08947 */ /* 0x001fea000383ffff */
[----:B------:R-:W-:Y:S05]  /*4180*/  BSYNC.RECONVERGENT B2 ;  /* 0x0000000000027941 */ /* 0x000fea0003800200 */
.L_x_81:
[----:B------:R-:W0:Y:S01]  /*4190*/  LDS R9, [R4] ;  /* 0x0000000004097984 */ /* 0x000e220000000800 */
[----:B------:R-:W0:Y:S02]  /*41a0*/  LDC.64 R20, c[0x0][0x380] ;  /* 0x0000e000ff147b82 */ /* 0x000e240000000a00 */
[----:B0-----:R-:W-:-:S06]  /*41b0*/  IMAD.WIDE R8, R9, 0x4, R20 ;  /* 0x0000000409087825 */ /* 0x001fcc00078e0214 */
[----:B------:R-:W2:Y:S01]  /*41c0*/  LDG.E R9, desc[UR8][R8.64] ;  /* 0x0000000808097981 */ /* 0x000ea2000c1e1900 */
[----:B------:R-:W-:Y:S01]  /*41d0*/  VIADD R17, R11, 0x618 ;  /* 0x000006180b117836 */ /* 0x000fe20000000000 */
[----:B------:R-:W-:Y:S04]  /*41e0*/  BSSY.RECONVERGENT B2, `(.L_x_83) ;  /* 0x0000007000027945 */ /* 0x000fe80003800200 */
[----:B------:R-:W-:Y:S01]  /*41f0*/  LEA R17, R10, R17, 0x18 ;  /* 0x000000110a117211 */ /* 0x000fe200078ec0ff */
[----:B--2---:R-:W-:-:S07]  /*4200*/  FMUL R23, R16, R9 ;  /* 0x0000000910177220 */ /* 0x004fce0000400000 */
.L_x_84:
[----:B------:R-:W0:Y:S02]  /*4210*/  LDS R8, [R17] ;  /* 0x0000000011087984 */ /* 0x000e240000000800 */
[----:B0-----:R-:W-:-:S05]  /*4220*/  FADD R9, R23, R8 ;  /* 0x0000000817097221 */ /* 0x001fca0000000000 */
[----:B------:R-:W0:Y:S02]  /*4230*/  ATOMS.CAST.SPIN P0, [R17], R8, R9 ;  /* 0x000000081100758d */ /* 0x000e240001800009 */
[----:B0-----:R-:W-:Y:S05]  /*4240*/  @!P0 BRA `(.L_x_84) ;  /* 0xfffffffc00f08947 */ /* 0x001fea000383ffff */
[----:B------:R-:W-:Y:S05]  /*4250*/  BSYNC.RECONVERGENT B2 ;  /* 0x0000000000027941 */ /* 0x000fea0003800200 */
.L_x_83:
[----:B------:R-:W0:Y:S02]  /*4260*/  LDS R9, [R4] ;  /* 0x0000000004097984 */ /* 0x000e240000000800 */
[----:B0-----:R-:W-:-:S06]  /*4270*/  IMAD.WIDE R8, R9, 0x4, R20 ;  /* 0x0000000409087825 */ /* 0x001fcc00078e0214 */
[----:B------:R-:W2:Y:S01]  /*4280*/  LDG.E R9, desc[UR8][R8.64+0xfa0] ;  /* 0x000fa00808097981 */ /* 0x000ea2000c1e1900 */
[----:B------:R-:W-:Y:S01]  /*4290*/  BSSY.RECONVERGENT B2, `(.L_x_85) ;  /* 0x0000006000027945 */ /* 0x000fe20003800200 */
[----:B--2---:R-:W-:-:S07]  /*42a0*/  FMUL R23, R16, R9 ;  /* 0x0000000910177220 */ /* 0x004fce0000400000 */
.L_x_86:
[----:B------:R-:W0:Y:S02]  /*42b0*/  LDS R8, [R17+0x4] ;  /* 0x0000040011087984 */ /* 0x000e240000000800 */
[----:B0-----:R-:W-:-:S05]  /*42c0*/  FADD R9, R23, R8 ;  /* 0x0000000817097221 */ /* 0x001fca0000000000 */
[----:B------:R-:W0:Y:S02]  /*42d0*/  ATOMS.CAST.SPIN P0, [R17+0x4], R8, R9 ;  /* 0x000004081100758d */ /* 0x000e240001800009 */
[----:B0-----:R-:W-:Y:S05]  /*42e0*/  @!P0 BRA `(.L_x_86) ;  /* 0xfffffffc00f08947 */ /* 0x001fea000383ffff */
[----:B------:R-:W-:Y:S05]  /*42f0*/  BSYNC.RECONVERGENT B2 ;  /* 0x0000000000027941 */ /* 0x000fea0003800200 */
.L_x_85:
[----:B------:R-:W0:Y:S02]  /*4300*/  LDS R9, [R4] ;  /* 0x0000000004097984 */ /* 0x000e240000000800 */
[----:B0-----:R-:W-:-:S06]  /*4310*/  IMAD.WIDE R8, R9, 0x4, R20 ;  /* 0x0000000409087825 */ /* 0x001fcc00078e0214 */
[----:B------:R-:W2:Y:S01]  /*4320*/  LDG.E R9, desc[UR8][R8.64+0x1f40] ;  /* 0x001f400808097981 */ /* 0x000ea2000c1e1900 */
[----:B------:R-:W-:Y:S01]  /*4330*/  BSSY.RECONVERGENT B2, `(.L_x_87) ;  /* 0x0000006000027945 */ /* 0x000fe20003800200 */
[----:B--2---:R-:W-:-:S07]  /*4340*/  FMUL R23, R16, R9 ;  /* 0x0000000910177220 */ /* 0x004fce0000400000 */
.L_x_88:
[----:B------:R-:W0:Y:S02]  /*4350*/  LDS R8, [R17+0x8] ;  /* 0x0000080011087984 */ /* 0x000e240000000800 */
[----:B0-----:R-:W-:-:S05]  /*4360*/  FADD R9, R23, R8 ;  /* 0x0000000817097221 */ /* 0x001fca0000000000 */
[----:B------:R-:W0:Y:S02]  /*4370*/  ATOMS.CAST.SPIN P0, [R17+0x8], R8, R9 ;  /* 0x000008081100758d */ /* 0x000e240001800009 */
[----:B0-----:R-:W-:Y:S05]  /*4380*/  @!P0 BRA `(.L_x_88) ;  /* 0xfffffffc00f08947 */ /* 0x001fea000383ffff */
[----:B------:R-:W-:Y:S05]  /*4390*/  BSYNC.RECONVERGENT B2 ;  /* 0x0000000000027941 */ /* 0x000fea0003800200 */
.L_x_87:
[----:B------:R-:W0:Y:S02]  /*43a0*/  LDS R9, [R4] ;  /* 0x0000000004097984 */ /* 0x000e240000000800 */
[----:B0-----:R-:W-:-:S06]  /*43b0*/  IMAD.WIDE R8, R9, 0x4, R20 ;  /* 0x0000000409087825 */ /* 0x001fcc00078e0214 */
[----:B------:R-:W2:Y:S01]  /*43c0*/  LDG.E R9, desc[UR8][R8.64+0x2ee0] ;  /* 0x002ee00808097981 */ /* 0x000ea2000c1e1900 */
[----:B------:R-:W-:Y:S01]  /*43d0*/  BSSY.RECONVERGENT B2, `(.L_x_89) ;  /* 0x0000006000027945 */ /* 0x000fe20003800200 */
[----:B--2---:R-:W-:-:S07]  /*43e0*/  FMUL R23, R16, R9 ;  /* 0x0000000910177220 */ /* 0x004fce0000400000 */
.L_x_90:
[----:B------:R-:W0:Y:S02]  /*43f0*/  LDS R8, [R17+0xc] ;  /* 0x00000c0011087984 */ /* 0x000e240000000800 */
[----:B0-----:R-:W-:-:S05]  /*4400*/  FADD R9, R23, R8 ;  /* 0x0000000817097221 */ /* 0x001fca0000000000 */
[----:B------:R-:W0:Y:S02]  /*4410*/  ATOMS.CAST.SPIN P0, [R17+0xc], R8, R9 ;  /* 0x00000c081100758d */ /* 0x000e240001800009 */
[----:B0-----:R-:W-:Y:S05]  /*4420*/  @!P0 BRA `(.L_x_90) ;  /* 0xfffffffc00f08947 */ /* 0x001fea000383ffff */
[----:B------:R-:W-:Y:S05]  /*4430*/  BSYNC.RECONVERGENT B2 ;  /* 0x0000000000027941 */ /* 0x000fea0003800200 */
.L_x_89:
[----:B------:R-:W0:Y:S02]  /*4440*/  LDS R9, [R4] ;  /* 0x0000000004097984 */ /* 0x000e240000000800 */
[----:B0-----:R-:W-:-:S06]  /*4450*/  IMAD.WIDE R8, R9, 0x4, R20 ;  /* 0x0000000409087825 */ /* 0x001fcc00078e0214 */
[----:B------:R-:W2:Y:S01]  /*4460*/  LDG.E R9, desc[UR8][R8.64+0x3e80] ;  /* 0x003e800808097981 */ /* 0x000ea2000c1e1900 */
[----:B------:R-:W-:Y:S01]  /*4470*/  BSSY.RECONVERGENT B2, `(.L_x_91) ;  /* 0x0000006000027945 */ /* 0x000fe20003800200 */
[----:B--2---:R-:W-:-:S07]  /*4480*/  FMUL R23, R16, R9 ;  /* 0x0000000910177220 */ /* 0x004fce0000400000 */
.L_x_92:
[----:B------:R-:W0:Y:S02]  /*4490*/  LDS R8, [R17+0x10] ;  /* 0x0000100011087984 */ /* 0x000e240000000800 */
[----:B0-----:R-:W-:-:S05]  /*44a0*/  FADD R9, R23, R8 ;  /* 0x0000000817097221 */ /* 0x001fca0000000000 */
[----:B------:R-:W0:Y:S02]  /*44b0*/  ATOMS.CAST.SPIN P0, [R17+0x10], R8, R9 ;  /* 0x000010081100758d */ /* 0x000e240001800009 */
[----:B0-----:R-:W-:Y:S05]  /*44c0*/  @!P0 BRA `(.L_x_92) ;  /* 0xfffffffc00f08947 */ /* 0x001fea000383ffff */
[----:B------:R-:W-:Y:S05]  /*44d0*/  BSYNC.RECONVERGENT B2 ;  /* 0x0000000000027941 */ /* 0x000fea0003800200 */
.L_x_91:
[----:B------:R-:W0:Y:S02]  /*44e0*/  LDS R9, [R4] ;  /* 0x0000000004097984 */ /* 0x000e240000000800 */
[----:B0-----:R-:W-:-:S06]  /*44f0*/  IMAD.WIDE R20, R9, 0x4, R20 ;  /* 0x0000000409147825 */ /* 0x001fcc00078e0214 */
[----:B------:R-:W2:Y:S01]  /*4500*/  LDG.E R21, desc[UR8][R20.64+0x4e20] ;  /* 0x004e200814157981 */ /* 0x000ea2000c1e1900 */
[----:B------:R-:W-:Y:S01]  /*4510*/  BSSY.RECONVERGENT B2, `(.L_x_93) ;  /* 0x0000006000027945 */ /* 0x000fe20003800200 */
[----:B--2---:R-:W-:-:S07]  /*4520*/  FMUL R23, R16, R21 ;  /* 0x0000001510177220 */ /* 0x004fce0000400000 */
.L_x_94:
[----:B------:R-:W0:Y:S02]  /*4530*/  LDS R8, [R17+0x14] ;  /* 0x0000140011087984 */ /* 0x000e240000000800 */
[----:B0-----:R-:W-:-:S05]  /*4540*/  FADD R9, R23, R8 ;  /* 0x0000000817097221 */ /* 0x001fca0000000000 */
[----:B------:R-:W0:Y:S02]  /*4550*/  ATOMS.CAST.SPIN P0, [R17+0x14], R8, R9 ;  /* 0x000014081100758d */ /* 0x000e240001800009 */
[----:B0-----:R-:W-:Y:S05]  /*4560*/  @!P0 BRA `(.L_x_94) ;  /* 0xfffffffc00f08947 */ /* 0x001fea000383ffff */
[----:B------:R-:W-:Y:S05]  /*4570*/  BSYNC.RECONVERGENT B2 ;  /* 0x0000000000027941 */ /* 0x000fea0003800200 */
.L_x_93:
[----:B------:R-:W-:Y:S05]  /*4580*/  BRA `(.L_x_95) ;  /* 0x0000000400607947 */ /* 0x000fea0003800000 */
.L_x_80:
[----:B------:R-:W5:Y:S01]  /*4590*/  S2UR UR5, SR_CgaCtaId ;  /* 0x00000000000579c3 */ /* 0x000f620000008800 */
[----:B------:R-:W-:Y:S01]  /*45a0*/  UMOV UR4, 0x400 ;  /* 0x0000040000047882 */ /* 0x000fe20000000000 */
[----:B0-234-:R-:W-:Y:S01]  /*45b0*/  HFMA2 R17, -RZ, RZ, 2.5625, 0 ;  /* 0x41200000ff117431 */ /* 0x01dfe200000001ff */
[----:B------:R-:W-:Y:S01]  /*45c0*/  MOV R11, UR4 ;  /* 0x00000004000b7c02 */ /* 0x000fe20008000f00 */
[----:B------:R-:W-:Y:S03]  /*45d0*/  BSSY.RECONVERGENT B2, `(.L_x_96) ;  /* 0x0000009000027945 */ /* 0x000fe60003800200 */
[----:B------:R-:W-:Y:S01]  /*45e0*/  IADD3 R9, PT, PT, R11, 0x634, RZ ;  /* 0x000006340b097810 */ /* 0x000fe20007ffe0ff */
[----:B------:R-:W-:Y:S01]  /*45f0*/  FFMA R17, |R16|, R17, -50 ;  /* 0xc248000010117423 */ /* 0x000fe20000000211 */
[----:B-----5:R-:W-:-:S05]  /*4600*/  IMAD.U32 R10, RZ, RZ, UR5 ;  /* 0x00000005ff0a7e24 */ /* 0x020fca000f8e00ff */
[----:B------:R-:W-:-:S07]  /*4610*/  LEA R20, R10, R9, 0x18 ;  /* 0x000000090a147211 */ /* 0x000fce00078ec0ff */
.L_x_97:
[----:B------:R-:W0:Y:S02]  /*4620*/  LDS R8, [R20] ;  /* 0x0000000014087984 */ /* 0x000e240000000800 */
[----:B0-----:R-:W-:-:S05]  /*4630*/  FADD R9, R17, R8 ;  /* 0x0000000811097221 */ /* 0x001fca0000000000 */
[----:B------:R-:W0:Y:S02]  /*4640*/  ATOMS.CAST.SPIN P0, [R20], R8, R9 ;  /* 0x000000081400758d */ /* 0x000e240001800009 */
[----:B0-----:R-:W-:Y:S05]  /*4650*/  @!P0 BRA `(.L_x_97) ;  /* 0xfffffffc00f08947 */ /* 0x001fea000383ffff */
[----:B------:R-:W-:Y:S05]  /*4660*/  BSYNC.RECONVERGENT B2 ;  /* 0x0000000000027941 */ /* 0x000fea0003800200 */
.L_x_96:
[----:B------:R-:W0:Y:S01]  /*4670*/  LDS R9, [R4] ;  /* 0x0000000004097984 */ /* 0x000e220000000800 */
[----:B------:R-:W0:Y:S02]  /*4680*/  LDC.64 R20, c[0x0][0x380] ;  /* 0x0000e000ff147b82 */ /* 0x000e240000000a00 */
[----:B0-----:R-:W-:-:S06]  /*4690*/  IMAD.WIDE R8, R9, 0x4, R20 ;  /* 0x0000000409087825 */ /* 0x001fcc00078e0214 */
[----:B------:R-:W2:Y:S01]  /*46a0*/  LDG.E R8, desc[UR8][R8.64] ;  /* 0x0000000808087981 */ /* 0x000ea2000c1e1900 */
[C---:B------:R-:W-:Y:S01]  /*46b0*/  FSETP.GT.AND P0, PT, R16.reuse, RZ, PT ;  /* 0x000000ff1000720b */ /* 0x040fe20003f04000 */
[----:B------:R-:W-:Y:S01]  /*46c0*/  BSSY.RECONVERGENT B2, `(.L_x_98) ;  /* 0x000000f000027945 */ /* 0x000fe20003800200 */
[----:B------:R-:W-:Y:S02]  /*46d0*/  FSETP.GEU.AND P1, PT, R16, RZ, PT ;  /* 0x000000ff1000720b */ /* 0x000fe40003f2e000 */
[----:B------:R-:W-:Y:S02]  /*46e0*/  SEL R16, RZ, 0x1, !P0 ;  /* 0x00000001ff107807 */ /* 0x000fe40004000000 */
[----:B------:R-:W-:Y:S02]  /*46f0*/  MOV R17, RZ ;  /* 0x000000ff00117202 */ /* 0x000fe40000000f00 */
[----:B-1----:R-:W-:-:S05]  /*4700*/  IADD3 R25, PT, PT, R11, 0x618, RZ ;  /* 0x000006180b197810 */ /* 0x002fca0007ffe0ff */
[----:B------:R-:W-:Y:S02]  /*4710*/  @!P0 IMAD.MOV R17, RZ, RZ, -0x1 ;  /* 0xffffffffff118424 */ /* 0x000fe400078e02ff */
[----:B------:R-:W-:Y:S02]  /*4720*/  @P1 IADD3 R17, PT, PT, R16, RZ, RZ ;  /* 0x000000ff10111210 */ /* 0x000fe40007ffe0ff */
[----:B------:R-:W-:Y:S02]  /*4730*/  LEA R16, R10, R25, 0x18 ;  /* 0x000000190a107211 */ /* 0x000fe400078ec0ff */
[----:B------:R-:W-:-:S05]  /*4740*/  I2FP.F32.S32 R17, R17 ;  /* 0x0000001100117245 */ /* 0x000fca0000201400 */
[----:B--2---:R-:W-:-:S04]  /*4750*/  FMUL R23, R17, R8 ;  /* 0x0000000811177220 */ /* 0x004fc80000400000 */
[----:B------:R-:W-:-:S07]  /*4760*/  FMUL R23, R23, 10 ;  /* 0x4120000017177820 */ /* 0x000fce0000400000 */
.L_x_99:
[----:B------:R-:W0:Y:S02]  /*4770*/  LDS R8, [R16] ;  /* 0x0000000010087984 */ /* 0x000e240000000800 */
[----:B0-----:R-:W-:-:S05]  /*4780*/  FADD R9, R23, R8 ;  /* 0x0000000817097221 */ /* 0x001fca0000000000 */
[----:B------:R-:W0:Y:S02]  /*4790*/  ATOMS.CAST.SPIN P0, [R16], R8, R9 ;  /* 0x000000081000758d */ /* 0x000e240001800009 */
[----:B0-----:R-:W-:Y:S05]  /*47a0*/  @!P0 BRA `(.L_x_99) ;  /* 0xfffffffc00f08947 */ /* 0x001fea000383ffff */
[----:B------:R-:W-:Y:S05]  /*47b0*/  BSYNC.RECONVERGENT B2 ;  /* 0x0000000000027941 */ /* 0x000fea0003800200 */
.L_x_98:
[----:B------:R-:W0:Y:S02]  /*47c0*/  LDS R9, [R4] ;  /* 0x0000000004097984 */ /* 0x000e240000000800 */
[----:B0-----:R-:W-:-:S06]  /*47d0*/  IMAD.WIDE R8, R9, 0x4, R20 ;  /* 0x0000000409087825 */ /* 0x001fcc00078e0214 */
[----:B------:R-:W2:Y:S01]  /*47e0*/  LDG.E R8, desc[UR8][R8.64+0xfa0] ;  /* 0x000fa00808087981 */ /* 0x000ea2000c1e1900 */
[----:B------:R-:W-:Y:S01]  /*47f0*/  BSSY.RECONVERGENT B2, `(.L_x_100) ;  /* 0x0000007000027945 */ /* 0x000fe20003800200 */
[----:B--2---:R-:W-:-:S04]  /*4800*/  FMUL R23, R17, R8 ;  /* 0x0000000811177220 */ /* 0x004fc80000400000 */
[----:B------:R-:W-:-:S07]  /*4810*/  FMUL R23, R23, 10 ;  /* 0x4120000017177820 */ /* 0x000fce0000400000 */
.L_x_101:
[----:B------:R-:W0:Y:S02]  /*4820*/  LDS R8, [R16+0x4] ;  /* 0x0000040010087984 */ /* 0x000e240000000800 */
[----:B0-----:R-:W-:-:S05]  /*4830*/  FADD R9, R23, R8 ;  /* 0x0000000817097221 */ /* 0x001fca0000000000 */
[----:B------:R-:W0:Y:S02]  /*4840*/  ATOMS.CAST.SPIN P0, [R16+0x4], R8, R9 ;  /* 0x000004081000758d */ /* 0x000e240001800009 */
[----:B0-----:R-:W-:Y:S05]  /*4850*/  @!P0 BRA `(.L_x_101) ;  /* 0xfffffffc00f08947 */ /* 0x001fea000383ffff */
[----:B------:R-:W-:Y:S05]  /*4860*/  BSYNC.RECONVERGENT B2 ;  /* 0x0000000000027941 */ /* 0x000fea0003800200 */
.L_x_100:
[----:B------:R-:W0:Y:S02]  /*4870*/  LDS R9, [R4] ;  /* 0x0000000004097984 */ /* 0x000e240000000800 */
[----:B0-----:R-:W-:-:S06]  /*4880*/  IMAD.WIDE R8, R9, 0x4, R20 ;  /* 0x0000000409087825 */ /* 0x001fcc00078e0214 */
[----:B------:R-:W2:Y:S01]  /*4890*/  LDG.E R8, desc[UR8][R8.64+0x1f40] ;  /* 0x001f400808087981 */ /* 0x000ea2000c1e1900 */
[----:B------:R-:W-:Y:S01]  /*48a0*/  BSSY.RECONVERGENT B2, `(.L_x_102) ;  /* 0x0000007000027945 */ /* 0x000fe20003800200 */
[----:B--2---:R-:W-:-:S04]  /*48b0*/  FMUL R23, R17, R8 ;  /* 0x0000000811177220 */ /* 0x004fc80000400000 */
[----:B------:R-:W-:-:S07]  /*48c0*/  FMUL R23, R23, 10 ;  /* 0x4120000017177820 */ /* 0x000fce0000400000 */
.L_x_103:
[----:B------:R-:W0:Y:S02]  /*48d0*/  LDS R8, [R16+0x8] ;  /* 0x0000080010087984 */ /* 0x000e240000000800 */
[----:B0-----:R-:W-:-:S05]  /*48e0*/  FADD R9, R23, R8 ;  /* 0x0000000817097221 */ /* 0x001fca0000000000 */
[----:B------:R-:W0:Y:S02]  /*48f0*/  ATOMS.CAST.SPIN P0, [R16+0x8], R8, R9 ;  /* 0x000008081000758d */ /* 0x000e240001800009 */
[----:B0-----:R-:W-:Y:S05]  /*4900*/  @!P0 BRA `(.L_x_103) ;  /* 0xfffffffc00f08947 */ /* 0x001fea000383ffff */
[----:B------:R-:W-:Y:S05]  /*4910*/  BSYNC.RECONVERGENT B2 ;  /* 0x0000000000027941 */ /* 0x000fea0003800200 */
.L_x_102:
[----:B------:R-:W0:Y:S02]  /*4920*/  LDS R9, [R4] ;  /* 0x0000000004097984 */ /* 0x000e240000000800 */
[----:B0-----:R-:W-:-:S06]  /*4930*/  IMAD.WIDE R8, R9, 0x4, R20 ;  /* 0x0000000409087825 */ /* 0x001fcc00078e0214 */
[----:B------:R-:W2:Y:S01]  /*4940*/  LDG.E R8, desc[UR8][R8.64+0x2ee0] ;  /* 0x002ee00808087981 */ /* 0x000ea2000c1e1900 */
[----:B------:R-:W-:Y:S01]  /*4950*/  BSSY.RECONVERGENT B2, `(.L_x_104) ;  /* 0x0000007000027945 */ /* 0x000fe20003800200 */
[----:B--2---:R-:W-:-:S04]  /*4960*/  FMUL R23, R17, R8 ;  /* 0x0000000811177220 */ /* 0x004fc80000400000 */
[----:B------:R-:W-:-:S07]  /*4970*/  FMUL R23, R23, 10 ;  /* 0x4120000017177820 */ /* 0x000fce0000400000 */
.L_x_105:
[----:B------:R-:W0:Y:S02]  /*4980*/  LDS R8, [R16+0xc] ;  /* 0x00000c0010087984 */ /* 0x000e240000000800 */
[----:B0-----:R-:W-:-:S05]  /*4990*/  FADD R9, R23, R8 ;  /* 0x0000000817097221 */ /* 0x001fca0000000000 */
[----:B------:R-:W0:Y:S02]  /*49a0*/  ATOMS.CAST.SPIN P0, [R16+0xc], R8, R9 ;  /* 0x00000c081000758d */ /* 0x000e240001800009 */
[----:B0-----:R-:W-:Y:S05]  /*49b0*/  @!P0 BRA `(.L_x_105) ;  /* 0xfffffffc00f08947 */ /* 0x001fea000383ffff */
[----:B------:R-:W-:Y:S05]  /*49c0*/  BSYNC.RECONVERGENT B2 ;  /* 0x0000000000027941 */ /* 0x000fea0003800200 */
.L_x_104:
[----:B------:R-:W0:Y:S02]  /*49d0*/  LDS R9, [R4] ;  /* 0x0000000004097984 */ /* 0x000e240000000800 */
[----:B0-----:R-:W-:-:S06]  /*49e0*/  IMAD.WIDE R8, R9, 0x4, R20 ;  /* 0x0000000409087825 */ /* 0x001fcc00078e0214 */
[----:B------:R-:W2:Y:S01]  /*49f0*/  LDG.E R8, desc[UR8][R8.64+0x3e80] ;  /* 0x003e800808087981 */ /* 0x000ea2000c1e1900 */
[----:B------:R-:W-:Y:S01]  /*4a00*/  BSSY.RECONVERGENT B2, `(.L_x_106) ;  /* 0x0000007000027945 */ /* 0x000fe20003800200 */
[----:B--2---:R-:W-:-:S04]  /*4a10*/  FMUL R23, R17, R8 ;  /* 0x0000000811177220 */ /* 0x004fc80000400000 */
[----:B------:R-:W-:-:S07]  /*4a20*/  FMUL R23, R23, 10 ;  /* 0x4120000017177820 */ /* 0x000fce0000400000 */
.L_x_107:
[----:B------:R-:W0:Y:S02]  /*4a30*/  LDS R8, [R16+0x10] ;  /* 0x0000100010087984 */ /* 0x000e240000000800 */
[----:B0-----:R-:W-:-:S05]  /*4a40*/  FADD R9, R23, R8 ;  /* 0x0000000817097221 */ /* 0x001fca0000000000 */
[----:B------:R-:W0:Y:S02]  /*4a50*/  ATOMS.CAST.SPIN P0, [R16+0x10], R8, R9 ;  /* 0x000010081000758d */ /* 0x000e240001800009 */
[----:B0-----:R-:W-:Y:S05]  /*4a60*/  @!P0 BRA `(.L_x_107) ;  /* 0xfffffffc00f08947 */ /* 0x001fea000383ffff */
[----:B------:R-:W-:Y:S05]  /*4a70*/  BSYNC.RECONVERGENT B2 ;  /* 0x0000000000027941 */ /* 0x000fea0003800200 */
.L_x_106:
[----:B------:R-:W0:Y:S02]  /*4a80*/  LDS R9, [R4] ;  /* 0x0000000004097984 */ /* 0x000e240000000800 */
[----:B0-----:R-:W-:-:S06]  /*4a90*/  IMAD.WIDE R20, R9, 0x4, R20 ;  /* 0x0000000409147825 */ /* 0x001fcc00078e0214 */
[----:B------:R-:W2:Y:S02]  /*4aa0*/  LDG.E R20, desc[UR8][R20.64+0x4e20] ;  /* 0x004e200814147981 */ /* 0x000ea4000c1e1900 */
[----:B--2---:R-:W-:-:S04]  /*4ab0*/  FMUL R17, R17, R20 ;  /* 0x0000001411117220 */ /* 0x004fc80000400000 */
[----:B------:R-:W-:-:S07]  /*4ac0*/  FMUL R17, R17, 10 ;  /* 0x4120000011117820 */ /* 0x000fce0000400000 */
.L_x_108:
[----:B------:R-:W0:Y:S02]  /*4ad0*/  LDS R8, [R16+0x14] ;  /* 0x0000140010087984 */ /* 0x000e240000000800 */
[----:B0-----:R-:W-:-:S05]  /*4ae0*/  FADD R9, R17, R8 ;  /* 0x0000000811097221 */ /* 0x001fca0000000000 */
[----:B------:R-:W0:Y:S02]  /*4af0*/  ATOMS.CAST.SPIN P0, [R16+0x14], R8, R9 ;  /* 0x000014081000758d */ /* 0x000e240001800009 */
[----:B0-----:R-:W-:Y:S05]  /*4b00*/  @!P0 BRA `(.L_x_108) ;  /* 0xfffffffc00f08947 */ /* 0x001fea000383ffff */
.L_x_95:
[----:B------:R-:W-:Y:S05]  /*4b10*/  BSYNC.RECONVERGENT B1 ;  /* 0x0000000000017941 */ /* 0x000fea0003800200 */
.L_x_79:
[----:B------:R-:W-:Y:S01]  /*4b20*/  BAR.SYNC.DEFER_BLOCKING 0x0 ;  /* 0x0000000000007b1d */ /* 0x000fe20000010000 */
[----:B------:R-:W-:-:S05]  /*4b30*/  ISETP.NE.AND P0, PT, R0, RZ, PT ;  /* 0x000000ff0000720c */ /* 0x000fca0003f05270 */
[----:B------:R-:W-:Y:S08]  /*4b40*/  BSSY.RECONVERGENT B1, `(.L_x_109) ;  /* 0x000008c000017945 */ /* 0x000ff00003800200 */
[----:B------:R-:W-:Y:S05]  /*4b50*/  @P0 BRA `(.L_x_110) ;  /* 0x0000000800280947 */ /* 0x000fea0003800000 */
[----:B------:R-:W-:Y:S01]  /*4b60*/  LEA R17, R10, R11, 0x18 ;  /* 0x0000000b0a117211 */ /* 0x000fe200078ec0ff */
[----:B------:R-:W-:Y:S04]  /*4b70*/  BSSY.RECONVERGENT B2, `(.L_x_111) ;  /* 0x0000012000027945 */ /* 0x000fe80003800200 */
[----:B------:R-:W0:Y:S04]  /*4b80*/  LDS.64 R8, [R17+0x638] ;  /* 0x0006380011087984 */ /* 0x000e280000000a00 */
[----:B------:R-:W2:Y:S01]  /*4b90*/  LDS R10, [R17+0x618] ;  /* 0x00061800110a7984 */ /* 0x000ea20000000800 */
[----:B0-----:R-:W-:-:S04]  /*4ba0*/  IADD3 R9, PT, PT, R9, 0x1, -R8 ;  /* 0x0000000109097810 */ /* 0x001fc80007ffe808 */
[----:B------:R-:W-:Y:S01]  /*4bb0*/  I2FP.F32.S32 R9, R9 ;  /* 0x0000000900097245 */ /* 0x000fe20000201400 */
[----:B--2---:R-:W-:-:S03]  /*4bc0*/  FMUL R10, R10, 0.0099999997764825820923 ;  /* 0x3c23d70a0a0a7820 */ /* 0x004fc60000400000 */
[----:B------:R-:W0:Y:S08]  /*4bd0*/  MUFU.RCP R8, R9 ;  /* 0x0000000900087308 */ /* 0x000e300000001000 */
[----:B------:R-:W2:Y:S01]  /*4be0*/  FCHK P0, R10, R9 ;  /* 0x000000090a007302 */ /* 0x000ea20000000000 */
[----:B0-----:R-:W-:-:S04]  /*4bf0*/  FFMA R11, -R9, R8, 1 ;  /* 0x3f800000090b7423 */ /* 0x001fc80000000108 */
[----:B------:R-:W-:-:S04]  /*4c00*/  FFMA R11, R8, R11, R8 ;  /* 0x0000000b080b7223 */ /* 0x000fc80000000008 */
[----:B------:R-:W-:-:S04]  /*4c10*/  FFMA R8, R10, R11, RZ ;  /* 0x0000000b0a087223 */ /* 0x000fc800000000ff */
[----:B------:R-:W-:-:S04]  /*4c20*/  FFMA R16, -R9, R8, R10 ;  /* 0x0000000809107223 */ /* 0x000fc8000000010a */
[----:B------:R-:W-:Y:S01]  /*4c30*/  FFMA R8, R11, R16, R8 ;  /* 0x000000100b087223 */ /* 0x000fe20000000008 */
[----:B--2---:R-:W-:Y:S06]  /*4c40*/  @!P0 BRA `(.L_x_112) ;  /* 0x0000000000108947 */ /* 0x004fec0003800000 */
[----:B------:R-:W-:Y:S01]  /*4c50*/  IMAD.MOV.U32 R24, RZ, RZ, R9 ;  /* 0x000000ffff187224 */ /* 0x000fe200078e0009 */
[----:B------:R-:W-:-:S07]  /*4c60*/  MOV R8, 0x4c80 ;  /* 0x00004c8000087802 */ /* 0x000fce0000000f00 */
[----:B-1----:R-:W-:Y:S05]  /*4c70*/  CALL.REL.NOINC `($__internal_1_$__cuda_sm3x_div_rn_noftz_f32_slowpath) ;  /* 0x0000000800f87944 */ /* 0x002fea0003c00000 */
[----:B------:R-:W-:-:S07]  /*4c80*/  MOV R8, R16 ;  /* 0x0000001000087202 */ /* 0x000fce0000000f00 */
.L_x_112:
[----:B------:R-:W-:Y:S05]  /*4c90*/  BSYNC.RECONVERGENT B2 ;  /* 0x0000000000027941 */ /* 0x000fea0003800200 */
.L_x_111:
[----:B------:R-:W0:Y:S01]  /*4ca0*/  S2UR UR5, SR_CgaCtaId ;  /* 0x00000000000579c3 */ /* 0x000e220000008800 */
[----:B------:R-:W-:Y:S01]  /*4cb0*/  UMOV UR4, 0x400 ;  /* 0x0000040000047882 */ /* 0x000fe20000000000 */
[----:B------:R-:W2:Y:S01]  /*4cc0*/  MUFU.RCP R16, R9 ;  /* 0x0000000900107308 */ /* 0x000ea20000001000 */
[----:B------:R-:W-:Y:S01]  /*4cd0*/  BSSY.RECONVERGENT B2, `(.L_x_113) ;  /* 0x0000012000027945 */ /* 0x000fe20003800200 */
[----:B--2---:R-:W-:Y:S01]  /*4ce0*/  FFMA R17, -R9, R16, 1 ;  /* 0x3f80000009117423 */ /* 0x004fe20000000110 */
[----:B0-----:R-:W-:-:S09]  /*4cf0*/  ULEA UR4, UR5, UR4, 0x18 ;  /* 0x0000000405047291 */ /* 0x001fd2000f8ec0ff */
[----:B------:R-:W0:Y:S04]  /*4d00*/  LDS R10, [UR4+0x61c] ;  /* 0x00061c04ff0a7984 */ /* 0x000e280008000800 */
[----:B------:R-:W2:Y:S01]  /*4d10*/  LDS R11, [UR4] ;  /* 0x00000004ff0b7984 */ /* 0x000ea20008000800 */
[----:B0-----:R-:W-:-:S04]  /*4d20*/  FMUL R10, R10, 0.0099999997764825820923 ;  /* 0x3c23d70a0a0a7820 */ /* 0x001fc80000400000 */
[----:B------:R-:W0:Y:S01]  /*4d30*/  FCHK P0, R10, R9 ;  /* 0x000000090a007302 */ /* 0x000e220000000000 */
[----:B--2---:R-:W-:Y:S01]  /*4d40*/  FADD R11, R11, -R8 ;  /* 0x800000080b0b7221 */ /* 0x004fe20000000000 */
[----:B------:R-:W-:-:S04]  /*4d50*/  FFMA R8, R16, R17, R16 ;  /* 0x0000001110087223 */ /* 0x000fc80000000010 */
[----:B------:R-:W-:Y:S01]  /*4d60*/  FFMA R17, R8, R10, RZ ;  /* 0x0000000a08117223 */ /* 0x000fe200000000ff */
[----:B------:R2:W-:Y:S03]  /*4d70*/  STS [UR4], R11 ;  /* 0x0000000bff007988 */ /* 0x0005e60008000804 */
[----:B------:R-:W-:-:S04]  /*4d80*/  FFMA R16, -R9, R17, R10 ;  /* 0x0000001109107223 */ /* 0x000fc8000000010a */
[----:B------:R-:W-:Y:S01]  /*4d90*/  FFMA R8, R8, R16, R17 ;  /* 0x0000001008087223 */ /* 0x000fe20000000011 */
[----:B0-2---:R-:W-:Y:S06]  /*4da0*/  @!P0 BRA `(.L_x_114) ;  /* 0x0000000000108947 */ /* 0x005fec0003800000 */
[----:B------:R-:W-:Y:S02]  /*4db0*/  MOV R24, R9 ;  /* 0x0000000900187202 */ /* 0x000fe40000000f00 */
[----:B------:R-:W-:-:S07]  /*4dc0*/  MOV R8, 0x4de0 ;  /* 0x00004de000087802 */ /* 0x000fce0000000f00 */
[----:B-1----:R-:W-:Y:S05]  /*4dd0*/  CALL.REL.NOINC `($__internal_1_$__cuda_sm3x_div_rn_noftz_f32_slowpath) ;  /* 0x0000000800a07944 */ /* 0x002fea0003c00000 */
[----:B------:R-:W-:-:S07]  /*4de0*/  IMAD.MOV.U32 R8, RZ, RZ, R16 ;  /* 0x000000ffff087224 */ /* 0x000fce00078e0010 */
.L_x_114:
[----:B------:R-:W-:Y:S05]  /*4df0*/  BSYNC.RECONVERGENT B2 ;  /* 0x0000000000027941 */ /* 0x000fea0003800200 */
.L_x_113:
[----:B------:R-:W0:Y:S01]  /*4e00*/  S2UR UR5, SR_CgaCtaId ;  /* 0x00000000000579c3 */ /* 0x000e220000008800 */
[----:B------:R-:W-:Y:S01]  /*4e10*/  UMOV UR4, 0x400 ;  /* 0x0000040000047882 */ /* 0x000fe20000000000 */
[----:B------:R-:W2:Y:S01]  /*4e20*/  MUFU.RCP R16, R9 ;  /* 0x0000000900107308 */ /* 0x000ea20000001000 */
[----:B------:R-:W-:Y:S01]  /*4e30*/  BSSY.RECONVERGENT B2, `(.L_x_115) ;  /* 0x0000012000027945 */ /* 0x000fe20003800200 */
[----:B--2---:R-:W-:Y:S01]  /*4e40*/  FFMA R17, -R9, R16, 1 ;  /* 0x3f80000009117423 */ /* 0x004fe20000000110 */
[----:B0-----:R-:W-:-:S09]  /*4e50*/  ULEA UR4, UR5, UR4, 0x18 ;  /* 0x0000000405047291 */ /* 0x001fd2000f8ec0ff */
[----:B------:R-:W0:Y:S04]  /*4e60*/  LDS R10, [UR4+0x620] ;  /* 0x00062004ff0a7984 */ /* 0x000e280008000800 */
[----:B------:R-:W2:Y:S01]  /*4e70*/  LDS R11, [UR4+0x4] ;  /* 0x00000404ff0b7984 */ /* 0x000ea20008000800 */
[----:B0-----:R-:W-:-:S04]  /*4e80*/  FMUL R10, R10, 0.0099999997764825820923 ;  /* 0x3c23d70a0a0a7820 */ /* 0x001fc80000400000 */
[----:B------:R-:W0:Y:S01]  /*4e90*/  FCHK P0, R10, R9 ;  /* 0x000000090a007302 */ /* 0x000e220000000000 */
[----:B--2---:R-:W-:Y:S01]  /*4ea0*/  FADD R11, R11, -R8 ;  /* 0x800000080b0b7221 */ /* 0x004fe20000000000 */
[----:B------:R-:W-:-:S04]  /*4eb0*/  FFMA R8, R16, R17, R16 ;  /* 0x0000001110087223 */ /* 0x000fc80000000010 */
[----:B------:R-:W-:Y:S01]  /*4ec0*/  FFMA R17, R8, R10, RZ ;  /* 0x0000000a08117223 */ /* 0x000fe200000000ff */
[----:B------:R2:W-:Y:S03]  /*4ed0*/  STS [UR4+0x4], R11 ;  /* 0x0000040bff007988 */ /* 0x0005e60008000804 */
[----:B------:R-:W-:-:S04]  /*4ee0*/  FFMA R16, -R9, R17, R10 ;  /* 0x0000001109107223 */ /* 0x000fc8000000010a */
[----:B------:R-:W-:Y:S01]  /*4ef0*/  FFMA R8, R8, R16, R17 ;  /* 0x0000001008087223 */ /* 0x000fe20000000011 */
[----:B0-2---:R-:W-:Y:S06]  /*4f00*/  @!P0 BRA `(.L_x_116) ;  /* 0x0000000000108947 */ /* 0x005fec0003800000 */
[----:B------:R-:W-:Y:S02]  /*4f10*/  MOV R24, R9 ;  /* 0x0000000900187202 */ /* 0x000fe40000000f00 */
[----:B------:R-:W-:-:S07]  /*4f20*/  MOV R8, 0x4f40 ;  /* 0x00004f4000087802 */ /* 0x000fce0000000f00 */
[----:B-1----:R-:W-:Y:S05]  /*4f30*/  CALL.REL.NOINC `($__internal_1_$__cuda_sm3x_div_rn_noftz_f32_slowpath) ;  /* 0x0000000800487944 */ /* 0x002fea0003c00000 */
[----:B------:R-:W-:-:S07]  /*4f40*/  MOV R8, R16 ;  /* 0x0000001000087202 */ /* 0x000fce0000000f00 */
.L_x_116:
[----:B------:R-:W-:Y:S05]  /*4f50*/  BSYNC.RECONVERGENT B2 ;  /* 0x0000000000027941 */ /* 0x000fea0003800200 */
.L_x_115:
        /* <DEDUP_REMOVED lines=17> */
[----:B------:R-:W-:Y:S01]  /*5070*/  IMAD.MOV.U32 R24, RZ, RZ, R9 ;  /* 0x000000ffff187224 */ /* 0x000fe200078e0009 */
[----:B------:R-:W-:-:S07]  /*5080*/  MOV R8, 0x50a0 ;  /* 0x000050a000087802 */ /* 0x000fce0000000f00 */
[----:B-1----:R-:W-:Y:S05]  /*5090*/  CALL.REL.NOINC `($__internal_1_$__cuda_sm3x_div_rn_noftz_f32_slowpath) ;  /* 0x0000000400f07944 */ /* 0x002fea0003c00000 */
[----:B------:R-:W-:-:S07]  /*50a0*/  MOV R8, R16 ;  /* 0x0000001000087202 */ /* 0x000fce0000000f00 */
.L_x_118:
[----:B------:R-:W-:Y:S05]  /*50b0*/  BSYNC.RECONVERGENT B2 ;  /* 0x0000000000027941 */ /* 0x000fea0003800200 */
.L_x_117:
        /* <DEDUP_REMOVED lines=20> */
[----:B------:R-:W-:-:S07]  /*5200*/  IMAD.MOV.U32 R8, RZ, RZ, R16 ;  /* 0x000000ffff087224 */ /* 0x000fce00078e0010 */
.L_x_120:
[----:B------:R-:W-:Y:S05]  /*5210*/  BSYNC.RECONVERGENT B2 ;  /* 0x0000000000027941 */ /* 0x000fea0003800200 */
.L_x_119:
        /* <DEDUP_REMOVED lines=21> */
.L_x_122:
[----:B------:R-:W-:Y:S05]  /*5370*/  BSYNC.RECONVERGENT B2 ;  /* 0x0000000000027941 */ /* 0x000fea0003800200 */
.L_x_121:
[----:B------:R-:W0:Y:S01]  /*5380*/  S2UR UR5, SR_CgaCtaId ;  /* 0x00000000000579c3 */ /* 0x000e220000008800 */
[----:B------:R-:W-:Y:S02]  /*5390*/  UMOV UR4, 0x400 ;  /* 0x0000040000047882 */ /* 0x000fe40000000000 */
[----:B------:R-:W-:Y:S01]  /*53a0*/  IMAD.U32 R11, RZ, RZ, UR4 ;  /* 0x00000004ff0b7e24 */ /* 0x000fe2000f8e00ff */
[----:B0-----:R-:W-:-:S04]  /*53b0*/  MOV R10, UR5 ;  /* 0x00000005000a7c02 */ /* 0x001fc80008000f00 */
[----:B------:R-:W-:-:S05]  /*53c0*/  LEA R17, R10, R11, 0x18 ;  /* 0x0000000b0a117211 */ /* 0x000fca00078ec0ff */
[----:B------:R-:W0:Y:S02]  /*53d0*/  LDS R9, [R17+0x14] ;  /* 0x0000140011097984 */ /* 0x000e240000000800 */
[----:B0-----:R-:W-:-:S05]  /*53e0*/  FADD R8, R9, -R8 ;  /* 0x8000000809087221 */ /* 0x001fca0000000000 */
[----:B------:R0:W-:Y:S02]  /*53f0*/  STS [R17+0x14], R8 ;  /* 0x0000140811007388 */ /* 0x0001e40000000800 */
.L_x_110:
[----:B------:R-:W-:Y:S05]  /*5400*/  BSYNC.RECONVERGENT B1 ;  /* 0x0000000000017941 */ /* 0x000fea0003800200 */
.L_x_109:
[----:B------:R-:W-:Y:S01]  /*5410*/  BAR.SYNC.DEFER_BLOCKING 0x0 ;  /* 0x0000000000007b1d */ /* 0x000fe20000010000 */
[----:B0-----:R-:W-:-:S05]  /*5420*/  LEA R8, R10, R11, 0x18 ;  /* 0x0000000b0a087211 */ /* 0x001fca00078ec0ff */
[----:B------:R-:W-:Y:S01]  /*5430*/  BSSY.RECONVERGENT B1, `(.L_x_123) ;  /* 0x000000f000017945 */ /* 0x000fe20003800200 */
[----:B------:R-:W0:Y:S02]  /*5440*/  LDS.64 R8, [R8+0x630] ;  /* 0x0006300008087984 */ /* 0x000e240000000a00 */
[----:B0-----:R-:W0:Y:S01]  /*5450*/  MUFU.RCP R11, R8 ;  /* 0x00000008000b7308 */ /* 0x001e220000001000 */
[----:B------:R-:W-:-:S07]  /*5460*/  FADD R10, R9, -R8 ;  /* 0x80000008090a7221 */ /* 0x000fce0000000000 */
[----:B------:R-:W2:Y:S01]  /*5470*/  FCHK P0, R10, R8 ;  /* 0x000000080a007302 */ /* 0x000ea20000000000 */
[----:B0-----:R-:W-:-:S04]  /*5480*/  FFMA R16, R11, -R8, 1 ;  /* 0x3f8000000b107423 */ /* 0x001fc80000000808 */
[----:B------:R-:W-:-:S04]  /*5490*/  FFMA R11, R11, R16, R11 ;  /* 0x000000100b0b7223 */ /* 0x000fc8000000000b */
[----:B------:R-:W-:-:S04]  /*54a0*/  FFMA R17, R10, R11, RZ ;  /* 0x0000000b0a117223 */ /* 0x000fc800000000ff */
[----:B------:R-:W-:-:S04]  /*54b0*/  FFMA R16, R17, -R8, R10 ;  /* 0x8000000811107223 */ /* 0x000fc8000000000a */
[----:B------:R-:W-:Y:S01]  /*54c0*/  FFMA R11, R11, R16, R17 ;  /* 0x000000100b0b7223 */ /* 0x000fe20000000011 */
[----:B--2---:R-:W-:Y:S06]  /*54d0*/  @!P0 BRA `(.L_x_124) ;  /* 0x0000000000108947 */ /* 0x004fec0003800000 */
[----:B------:R-:W-:Y:S02]  /*54e0*/  MOV R24, R8 ;  /* 0x0000000800187202 */ /* 0x000fe40000000f00 */
[----:B------:R-:W-:-:S07]  /*54f0*/  MOV R8, 0x5510 ;  /* 0x0000551000087802 */ /* 0x000fce0000000f00 */
[----:B-1----:R-:W-:Y:S05]  /*5500*/  CALL.REL.NOINC `($__internal_1_$__cuda_sm3x_div_rn_noftz_f32_slowpath) ;  /* 0x0000000000d47944 */ /* 0x002fea0003c00000 */
[----:B------:R-:W-:-:S07]  /*5510*/  IMAD.MOV.U32 R11, RZ, RZ, R16 ;  /* 0x000000ffff0b7224 */ /* 0x000fce00078e0010 */
.L_x_124:
[----:B------:R-:W-:Y:S05]  /*5520*/  BSYNC.RECONVERGENT B1 ;  /* 0x0000000000017941 */ /* 0x000fea0003800200 */
.L_x_123:
[----:B------:R-:W0:Y:S01]  /*5530*/  F2F.F64.F32 R10, |R11| ;  /* 0x4000000b000a7310 */ /* 0x000e220000201800 */
[----:B------:R-:W-:Y:S01]  /*5540*/  UMOV UR4, 0x88e368f1 ;  /* 0x88e368f100047882 */ /* 0x000fe20000000000 */
[----:B------:R-:W-:Y:S02]  /*5550*/  UMOV UR5, 0x3ee4f8b5 ;  /* 0x3ee4f8b500057882 */ /* 0x000fe40000000000 */
[----:B0-----:R-:W-:-:S14]  /*5560*/  DSETP.GEU.AND P0, PT, R10, UR4, PT ;  /* 0x000000040a007e2a */ /* 0x001fdc000bf0e000 */
[----:B------:R-:W-:Y:S05]  /*5570*/  @!P0 BRA `(.L_x_125) ;  /* 0x00000000001c8947 */ /* 0x000fea0003800000 */
[----:B------:R-:W0:Y:S01]  /*5580*/  S2UR UR5, SR_CgaCtaId ;  /* 0x00000000000579c3 */ /* 0x000e220000008800 */
[----:B------:R-:W-:Y:S01]  /*5590*/  IADD3 R2, PT, PT, R2, 0x1, RZ ;  /* 0x0000000102027810 */ /* 0x000fe20007ffe0ff */
[----:B------:R-:W-:-:S03]  /*55a0*/  UMOV UR4, 0x400 ;  /* 0x0000040000047882 */ /* 0x000fc60000000000 */
[----:B------:R-:W-:Y:S01]  /*55b0*/  ISETP.NE.AND P0, PT, R2, 0x186a0, PT ;  /* 0x000186a00200780c */ /* 0x000fe20003f05270 */
[----:B0-----:R-:W-:-:S09]  /*55c0*/  ULEA UR4, UR5, UR4, 0x18 ;  /* 0x0000000405047291 */ /* 0x001fd2000f8ec0ff */
[----:B------:R0:W-:Y:S03]  /*55d0*/  STS [UR4+0x630], R9 ;  /* 0x00063009ff007988 */ /* 0x0001e60008000804 */
[----:B------:R-:W-:Y:S05]  /*55e0*/  @P0 BRA `(.L_x_126) ;  /* 0xffffffac00380947 */ /* 0x000fea000383ffff */
.L_x_125:
[----:B------:R-:W-:Y:S05]  /*55f0*/  BSYNC B0 ;  /* 0x0000000000007941 */ /* 0x000fea0003800000 */
.L_x_0:
[----:B------:R-:W-:-:S13]  /*5600*/  ISETP.NE.AND P0, PT, R0, RZ, PT ;  /* 0x000000ff0000720c */ /* 0x000fda0003f05270 */
[----:B------:R-:W-:Y:S05]  /*5610*/  @P0 EXIT ;  /* 0x000000000000094d */ /* 0x000fea0003800000 */
[----:B------:R-:W2:Y:S01]  /*5620*/  S2UR UR5, SR_CgaCtaId ;  /* 0x00000000000579c3 */ /* 0x000ea20000008800 */
[----:B------:R-:W-:-:S07]  /*5630*/  UMOV UR4, 0x400 ;  /* 0x0000040000047882 */ /* 0x000fce0000000000 */
[----:B------:R-:W3:Y:S01]  /*5640*/  LDC.64 R2, c[0x0][0x390] ;  /* 0x0000e400ff027b82 */ /* 0x000ee20000000a00 */
[----:B--2---:R-:W-:-:S09]  /*5650*/  ULEA UR4, UR5, UR4, 0x18 ;  /* 0x0000000405047291 */ /* 0x004fd2000f8ec0ff */
[----:B------:R-:W3:Y:S04]  /*5660*/  LDS.128 R4, [UR4] ;  /* 0x00000004ff047984 */ /* 0x000ee80008000c00 */
[----:B0-----:R-:W0:Y:S04]  /*5670*/  LDS.64 R8, [UR4+0x10] ;  /* 0x00001004ff087984 */ /* 0x001e280008000a00 */
[----:B---3--:R-:W-:Y:S04]  /*5680*/  STG.E desc[UR8][R2.64], R4 ;  /* 0x0000000402007986 */ /* 0x008fe8000c101908 */
[----:B------:R-:W-:Y:S04]  /*5690*/  STG.E desc[UR8][R2.64+0x4], R5 ;  /* 0x0000040502007986 */ /* 0x000fe8000c101908 */
[----:B------:R-:W-:Y:S04]  /*56a0*/  STG.E desc[UR8][R2.64+0x8], R6 ;  /* 0x0000080602007986 */ /* 0x000fe8000c101908 */
[----:B------:R-:W-:Y:S04]  /*56b0*/  STG.E desc[UR8][R2.64+0xc], R7 ;  /* 0x00000c0702007986 */ /* 0x000fe8000c101908 */
[----:B0-----:R-:W-:Y:S04]  /*56c0*/  STG.E desc[UR8][R2.64+0x10], R8 ;  /* 0x0000100802007986 */ /* 0x001fe8000c101908 */
[----:B------:R-:W-:Y:S01]  /*56d0*/  STG.E desc[UR8][R2.64+0x14], R9 ;  /* 0x0000140902007986 */ /* 0x000fe2000c101908 */
[----:B------:R-:W-:Y:S05]  /*56e0*/  EXIT ;  /* 0x000000000000794d */ /* 0x000fea0003800000 */
        .weak           $__internal_0_$__cuda_sm20_sqrt_rn_f32_slowpath
        .type           $__internal_0_$__cuda_sm20_sqrt_rn_f32_slowpath,@function
        .size           $__internal_0_$__cuda_sm20_sqrt_rn_f32_slowpath,($__internal_1_$__cuda_sm3x_div_rn_noftz_f32_slowpath - $__internal_0_$__cuda_sm20_sqrt_rn_f32_slowpath)
$__internal_0_$__cuda_sm20_sqrt_rn_f32_slowpath:
[----:B------:R-:W-:-:S13]  /*56f0*/  LOP3.LUT P0, RZ, R8, 0x7fffffff, RZ, 0xc0, !PT ;  /* 0x7fffffff08ff7812 */ /* 0x000fda000780c0ff */
[----:B------:R-:W-:Y:S01]  /*5700*/  @!P0 MOV R10, R8 ;  /* 0x00000008000a8202 */ /* 0x000fe20000000f00 */
[----:B------:R-:W-:Y:S06]  /*5710*/  @!P0 BRA `(.L_x_127) ;  /* 0x0000000000408947 */ /* 0x000fec0003800000 */
[----:B------:R-:W-:-:S13]  /*5720*/  FSETP.GEU.FTZ.AND P0, PT, R8, RZ, PT ;  /* 0x000000ff0800720b */ /* 0x000fda0003f1e000 */
[----:B------:R-:W-:Y:S01]  /*5730*/  @!P0 IMAD.MOV.U32 R10, RZ, RZ, 0x7fffffff ;  /* 0x7fffffffff0a8424 */ /* 0x000fe200078e00ff */
[----:B------:R-:W-:Y:S06]  /*5740*/  @!P0 BRA `(.L_x_127) ;  /* 0x0000000000348947 */ /* 0x000fec0003800000 */
[----:B------:R-:W-:-:S13]  /*5750*/  FSETP.GTU.FTZ.AND P0, PT, |R8|, +INF , PT ;  /* 0x7f8000000800780b */ /* 0x000fda0003f1c200 */
[----:B------:R-:W-:Y:S01]  /*5760*/  @P0 FADD.FTZ R10, R8, 1 ;  /* 0x3f800000080a0421 */ /* 0x000fe20000010000 */
[----:B------:R-:W-:Y:S06]  /*5770*/  @P0 BRA `(.L_x_127) ;  /* 0x0000000000280947 */ /* 0x000fec0003800000 */
[----:B------:R-:W-:-:S13]  /*5780*/  FSETP.NEU.FTZ.AND P0, PT, |R8|, +INF , PT ;  /* 0x7f8000000800780b */ /* 0x000fda0003f1d200 */
[----:B------:R-:W-:-:S04]  /*5790*/  @P0 FFMA R11, R8, 1.84467440737095516160e+19, RZ ;  /* 0x5f800000080b0823 */ /* 0x000fc800000000ff */
[----:B------:R-:W0:Y:S02]  /*57a0*/  @P0 MUFU.RSQ R10, R11 ;  /* 0x0000000b000a0308 */ /* 0x000e240000001400 */
[----:B0-----:R-:W-:Y:S01]  /*57b0*/  @P0 FMUL.FTZ R16, R11, R10 ;  /* 0x0000000a0b100220 */ /* 0x001fe20000410000 */
[----:B------:R-:W-:Y:S01]  /*57c0*/  @P0 FMUL.FTZ R20, R10, 0.5 ;  /* 0x3f0000000a140820 */ /* 0x000fe20000410000 */
[----:B------:R-:W-:Y:S02]  /*57d0*/  @!P0 MOV R10, R8 ;  /* 0x00000008000a8202 */ /* 0x000fe40000000f00 */
[----:B------:R-:W-:-:S04]  /*57e0*/  @P0 FADD.FTZ R17, -R16, -RZ ;  /* 0x800000ff10110221 */ /* 0x000fc80000010100 */
[----:B------:R-:W-:-:S04]  /*57f0*/  @P0 FFMA R17, R16, R17, R11 ;  /* 0x0000001110110223 */ /* 0x000fc8000000000b */
[----:B------:R-:W-:-:S04]  /*5800*/  @P0 FFMA R17, R17, R20, R16 ;  /* 0x0000001411110223 */ /* 0x000fc80000000010 */
[----:B------:R-:W-:-:S07]  /*5810*/  @P0 FMUL.FTZ R10, R17, 2.3283064365386962891e-10 ;  /* 0x2f800000110a0820 */ /* 0x000fce0000410000 */
.L_x_127:
[----:B------:R-:W-:Y:S01]  /*5820*/  HFMA2 R11, -RZ, RZ, 0, 0 ;  /* 0x00000000ff0b7431 */ /* 0x000fe200000001ff */
[----:B------:R-:W-:Y:S01]  /*5830*/  MOV R8, R10 ;  /* 0x0000000a00087202 */ /* 0x000fe20000000f00 */
[----:B------:R-:W-:-:S04]  /*5840*/  IMAD.MOV.U32 R10, RZ, RZ, R21 ;  /* 0x000000ffff0a7224 */ /* 0x000fc800078e0015 */
[----:B------:R-:W-:Y:S05]  /*5850*/  RET.REL.NODEC R10 `(_Z6kernelILi128EEvPfS0_S0_l) ;  /* 0xffffffa40ae87950 */ /* 0x000fea0003c3ffff */
        .weak           $__internal_1_$__cuda_sm3x_div_rn_noftz_f32_slowpath
        .type           $__internal_1_$__cuda_sm3x_div_rn_noftz_f32_slowpath,@function
        .size           $__internal_1_$__cuda_sm3x_div_rn_noftz_f32_slowpath,(.L_x_141 - $__internal_1_$__cuda_sm3x_div_rn_noftz_f32_slowpath)
$__internal_1_$__cuda_sm3x_div_rn_noftz_f32_slowpath:
[----:B------:R-:W-:Y:S01]  /*5860*/  SHF.R.U32.HI R11, RZ, 0x17, R24 ;  /* 0x00000017ff0b7819 */ /* 0x000fe20000011618 */
[----:B------:R-:W-:Y:S01]  /*5870*/  BSSY.RECONVERGENT B4, `(.L_x_128) ;  /* 0x0000063000047945 */ /* 0x000fe20003800200 */
[----:B------:R-:W-:Y:S02]  /*5880*/  SHF.R.U32.HI R17, RZ, 0x17, R10 ;  /* 0x00000017ff117819 */ /* 0x000fe4000001160a */
[----:B------:R-:W-:Y:S02]  /*5890*/  LOP3.LUT R11, R11, 0xff, RZ, 0xc0, !PT ;  /* 0x000000ff0b0b7812 */ /* 0x000fe400078ec0ff */
[----:B------:R-:W-:Y:S02]  /*58a0*/  LOP3.LUT R17, R17, 0xff, RZ, 0xc0, !PT ;  /* 0x000000ff11117812 */ /* 0x000fe400078ec0ff */
[----:B------:R-:W-:Y:S02]  /*58b0*/  IADD3 R16, PT, PT, R11, -0x1, RZ ;  /* 0xffffffff0b107810 */ /* 0x000fe40007ffe0ff */
[----:B------:R-:W-:Y:S01]  /*58c0*/  MOV R21, R24 ;  /* 0x0000001800157202 */ /* 0x000fe20000000f00 */
[----:B------:R-:W-:Y:S01]  /*58d0*/  VIADD R20, R17, 0xffffffff ;  /* 0xffffffff11147836 */ /* 0x000fe20000000000 */
[----:B------:R-:W-:-:S04]  /*58e0*/  ISETP.GT.U32.AND P0, PT, R16, 0xfd, PT ;  /* 0x000000fd1000780c */ /* 0x000fc80003f04070 */
[----:B------:R-:W-:-:S13]  /*58f0*/  ISETP.GT.U32.OR P0, PT, R20, 0xfd, P0 ;  /* 0x000000fd1400780c */ /* 0x000fda0000704470 */
[----:B------:R-:W-:Y:S01]  /*5900*/  @!P0 MOV R23, RZ ;  /* 0x000000ff00178202 */ /* 0x000fe20000000f00 */
[----:B------:R-:W-:Y:S06]  /*5910*/  @!P0 BRA `(.L_x_129) ;  /* 0x00000000005c8947 */ /* 0x000fec0003800000 */
[----:B------:R-:W-:Y:S02]  /*5920*/  FSETP.GTU.FTZ.AND P0, PT, |R10|, +INF , PT ;  /* 0x7f8000000a00780b */ /* 0x000fe40003f1c200 */
[----:B------:R-:W-:-:S04]  /*5930*/  FSETP.GTU.FTZ.AND P1, PT, |R24|, +INF , PT ;  /* 0x7f8000001800780b */ /* 0x000fc80003f3c200 */
[----:B------:R-:W-:-:S13]  /*5940*/  PLOP3.LUT P0, PT, P0, P1, PT, 0xf8, 0x8f ;  /* 0x00000000008f781c */ /* 0x000fda0000703f70 */
[----:B------:R-:W-:Y:S05]  /*5950*/  @P0 BRA `(.L_x_130) ;  /* 0x00000004004c0947 */ /* 0x000fea0003800000 */
[----:B------:R-:W-:-:S13]  /*5960*/  LOP3.LUT P0, RZ, R21, 0x7fffffff, R10, 0xc8, !PT ;  /* 0x7fffffff15ff7812 */ /* 0x000fda000780c80a */
[----:B------:R-:W-:Y:S05]  /*5970*/  @!P0 BRA `(.L_x_131) ;  /* 0x00000004003c8947 */ /* 0x000fea0003800000 */
[----:B------:R-:W-:Y:S02]  /*5980*/  FSETP.NEU.FTZ.AND P3, PT, |R10|, +INF , PT ;  /* 0x7f8000000a00780b */ /* 0x000fe40003f7d200 */
[----:B------:R-:W-:Y:S02]  /*5990*/  FSETP.NEU.FTZ.AND P1, PT, |R24|, +INF , PT ;  /* 0x7f8000001800780b */ /* 0x000fe40003f3d200 */
[----:B------:R-:W-:-:S11]  /*59a0*/  FSETP.NEU.FTZ.AND P0, PT, |R10|, +INF , PT ;  /* 0x7f8000000a00780b */ /* 0x000fd60003f1d200 */
[----:B------:R-:W-:Y:S05]  /*59b0*/  @!P1 BRA !P3, `(.L_x_131) ;  /* 0x00000004002c9947 */ /* 0x000fea0005800000 */
[----:B------:R-:W-:-:S04]  /*59c0*/  LOP3.LUT P3, RZ, R10, 0x7fffffff, RZ, 0xc0, !PT ;  /* 0x7fffffff0aff7812 */ /* 0x000fc8000786c0ff */
[----:B------:R-:W-:-:S13]  /*59d0*/  PLOP3.LUT P1, PT, P1, P3, PT, 0x2f, 0xf2 ;  /* 0x0000000000f2781c */ /* 0x000fda0000f26577 */
[----:B------:R-:W-:Y:S05]  /*59e0*/  @P1 BRA `(.L_x_132) ;  /* 0x0000000400181947 */ /* 0x000fea0003800000 */
[----:B------:R-:W-:-:S04]  /*59f0*/  LOP3.LUT P1, RZ, R21, 0x7fffffff, RZ, 0xc0, !PT ;  /* 0x7fffffff15ff7812 */ /* 0x000fc8000782c0ff */
[----:B------:R-:W-:-:S13]  /*5a00*/  PLOP3.LUT P0, PT, P0, P1, PT, 0x2f, 0xf2 ;  /* 0x0000000000f2781c */ /* 0x000fda0000702577 */
[----:B------:R-:W-:Y:S05]  /*5a10*/  @P0 BRA `(.L_x_133) ;  /* 0x0000000400000947 */ /* 0x000fea0003800000 */
[----:B------:R-:W-:Y:S02]  /*5a20*/  ISETP.GE.AND P0, PT, R20, RZ, PT ;  /* 0x000000ff1400720c */ /* 0x000fe40003f06270 */
[----:B------:R-:W-:-:S11]  /*5a30*/  ISETP.GE.AND P1, PT, R16, RZ, PT ;  /* 0x000000ff1000720c */ /* 0x000fd60003f26270 */
[----:B------:R-:W-:Y:S01]  /*5a40*/  @P0 IMAD.MOV.U32 R23, RZ, RZ, RZ ;  /* 0x000000ffff170224 */ /* 0x000fe200078e00ff */
[----:B------:R-:W-:Y:S01]  /*5a50*/  @!P0 MOV R23, 0xffffffc0 ;  /* 0xffffffc000178802 */ /* 0x000fe20000000f00 */
[----:B------:R-:W-:Y:S01]  /*5a60*/  @!P0 FFMA R10, R10, 1.84467440737095516160e+19, RZ ;  /* 0x5f8000000a0a8823 */ /* 0x000fe200000000ff */
[----:B------:R-:W-:Y:S02]  /*5a70*/  @!P1 FFMA R21, R24, 1.84467440737095516160e+19, RZ ;  /* 0x5f80000018159823 */ /* 0x000fe400000000ff */
[----:B------:R-:W-:-:S07]  /*5a80*/  @!P1 IADD3 R23, PT, PT, R23, 0x40, RZ ;  /* 0x0000004017179810 */ /* 0x000fce0007ffe0ff */
.L_x_129:
[----:B------:R-:W-:Y:S01]  /*5a90*/  LEA R16, R11, 0xc0800000, 0x17 ;  /* 0xc08000000b107811 */ /* 0x000fe200078eb8ff */
[----:B------:R-:W-:Y:S01]  /*5aa0*/  BSSY.RECONVERGENT B5, `(.L_x_134) ;  /* 0x0000036000057945 */ /* 0x000fe20003800200 */
[----:B------:R-:W-:-:S03]  /*5ab0*/  IADD3 R17, PT, PT, R17, -0x7f, RZ ;  /* 0xffffff8111117810 */ /* 0x000fc60007ffe0ff */
[----:B------:R-:W-:Y:S01]  /*5ac0*/  IMAD.IADD R29, R21, 0x1, -R16 ;  /* 0x00000001151d7824 */ /* 0x000fe200078e0a10 */
[----:B------:R-:W-:-:S03]  /*5ad0*/  IADD3 R28, PT, PT, R17, 0x7f, -R11 ;  /* 0x0000007f111c7810 */ /* 0x000fc60007ffe80b */
[----:B------:R-:W0:Y:S01]  /*5ae0*/  MUFU.RCP R21, R29 ;  /* 0x0000001d00157308 */ /* 0x000e220000001000 */
[----:B------:R-:W-:Y:S01]  /*5af0*/  FADD.FTZ R20, -R29, -RZ ;  /* 0x800000ff1d147221 */ /* 0x000fe20000010100 */
[----:B------:R-:W-:-:S03]  /*5b00*/  IADD3 R23, PT, PT, R28, R23, RZ ;  /* 0x000000171c177210 */ /* 0x000fc60007ffe0ff */
[----:B0-----:R-:W-:-:S04]  /*5b10*/  FFMA R16, R21, R20, 1 ;  /* 0x3f80000015107423 */ /* 0x001fc80000000014 */
[----:B------:R-:W-:Y:S01]  /*5b20*/  FFMA R16, R21, R16, R21 ;  /* 0x0000001015107223 */ /* 0x000fe20000000015 */
[----:B------:R-:W-:-:S04]  /*5b30*/  IMAD R21, R17, -0x800000, R10 ;  /* 0xff80000011157824 */ /* 0x000fc800078e020a */
[----:B------:R-:W-:-:S04]  /*5b40*/  FFMA R11, R21, R16, RZ ;  /* 0x00000010150b7223 */ /* 0x000fc800000000ff */
[----:B------:R-:W-:-:S04]  /*5b50*/  FFMA R17, R20, R11, R21 ;  /* 0x0000000b14117223 */ /* 0x000fc80000000015 */
[----:B------:R-:W-:-:S04]  /*5b60*/  FFMA R17, R16, R17, R11 ;  /* 0x0000001110117223 */ /* 0x000fc8000000000b */
[----:B------:R-:W-:-:S04]  /*5b70*/  FFMA R11, R20, R17, R21 ;  /* 0x00000011140b7223 */ /* 0x000fc80000000015 */
[----:B------:R-:W-:-:S05]  /*5b80*/  FFMA R10, R16, R11, R17 ;  /* 0x0000000b100a7223 */ /* 0x000fca0000000011 */
[----:B------:R-:W-:-:S04]  /*5b90*/  SHF.R.U32.HI R20, RZ, 0x17, R10 ;  /* 0x00000017ff147819 */ /* 0x000fc8000001160a */
[----:B------:R-:W-:-:S05]  /*5ba0*/  LOP3.LUT R20, R20, 0xff, RZ, 0xc0, !PT ;  /* 0x000000ff14147812 */ /* 0x000fca00078ec0ff */
[----:B------:R-:W-:-:S05]  /*5bb0*/  IMAD.IADD R21, R20, 0x1, R23 ;  /* 0x0000000114157824 */ /* 0x000fca00078e0217 */
[----:B------:R-:W-:-:S04]  /*5bc0*/  IADD3 R20, PT, PT, R21, -0x1, RZ ;  /* 0xffffffff15147810 */ /* 0x000fc80007ffe0ff */
[----:B------:R-:W-:-:S13]  /*5bd0*/  ISETP.GE.U32.AND P0, PT, R20, 0xfe, PT ;  /* 0x000000fe1400780c */ /* 0x000fda0003f06070 */
[----:B------:R-:W-:Y:S05]  /*5be0*/  @!P0 BRA `(.L_x_135) ;  /* 0x0000000000808947 */ /* 0x000fea0003800000 */
[----:B------:R-:W-:-:S13]  /*5bf0*/  ISETP.GT.AND P0, PT, R21, 0xfe, PT ;  /* 0x000000fe1500780c */ /* 0x000fda0003f04270 */
[----:B------:R-:W-:Y:S05]  /*5c00*/  @P0 BRA `(.L_x_136) ;  /* 0x00000000006c0947 */ /* 0x000fea0003800000 */
[----:B------:R-:W-:-:S13]  /*5c10*/  ISETP.GE.AND P0, PT, R21, 0x1, PT ;  /* 0x000000011500780c */ /* 0x000fda0003f06270 */
[----:B------:R-:W-:Y:S05]  /*5c20*/  @P0 BRA `(.L_x_137) ;  /* 0x0000000000740947 */ /* 0x000fea0003800000 */
[----:B------:R-:W-:Y:S02]  /*5c30*/  ISETP.GE.AND P0, PT, R21, -0x18, PT ;  /* 0xffffffe81500780c */ /* 0x000fe40003f06270 */
[----:B------:R-:W-:-:S11]  /*5c40*/  LOP3.LUT R10, R10, 0x80000000, RZ, 0xc0, !PT ;  /* 0x800000000a0a7812 */ /* 0x000fd600078ec0ff */
[----:B------:R-:W-:Y:S05]  /*5c50*/  @!P0 BRA `(.L_x_137) ;  /* 0x0000000000688947 */ /* 0x000fea0003800000 */
[CCC-:B------:R-:W-:Y:S01]  /*5c60*/  FFMA.RZ R20, R16.reuse, R11.reuse, R17.reuse ;  /* 0x0000000b10147223 */ /* 0x1c0fe2000000c011 */
[CCC-:B------:R-:W-:Y:S01]  /*5c70*/  FFMA.RP R23, R16.reuse, R11.reuse, R17.reuse ;  /* 0x0000000b10177223 */ /* 0x1c0fe20000008011 */
[----:B------:R-:W-:Y:S01]  /*5c80*/  FFMA.RM R16, R16, R11, R17 ;  /* 0x0000000b10107223 */ /* 0x000fe20000004011 */
[C---:B------:R-:W-:Y:S02]  /*5c90*/  ISETP.NE.AND P3, PT, R21.reuse, RZ, PT ;  /* 0x000000ff1500720c */ /* 0x040fe40003f65270 */
[----:B------:R-:W-:Y:S02]  /*5ca0*/  LOP3.LUT R11, R20, 0x7fffff, RZ, 0xc0, !PT ;  /* 0x007fffff140b7812 */ /* 0x000fe400078ec0ff */
[----:B------:R-:W-:Y:S02]  /*5cb0*/  IADD3 R20, PT, PT, R21, 0x20, RZ ;  /* 0x0000002015147810 */ /* 0x000fe40007ffe0ff */
[----:B------:R-:W-:Y:S02]  /*5cc0*/  LOP3.LUT R11, R11, 0x800000, RZ, 0xfc, !PT ;  /* 0x008000000b0b7812 */ /* 0x000fe400078efcff */
[----:B------:R-:W-:Y:S01]  /*5cd0*/  ISETP.NE.AND P1, PT, R21, RZ, PT ;  /* 0x000000ff1500720c */ /* 0x000fe20003f25270 */
[----:B------:R-:W-:Y:S01]  /*5ce0*/  IMAD.MOV R21, RZ, RZ, -R21 ;  /* 0x000000ffff157224 */ /* 0x000fe200078e0a15 */
[----:B------:R-:W-:-:S02]  /*5cf0*/  SHF.L.U32 R20, R11, R20, RZ ;  /* 0x000000140b147219 */ /* 0x000fc400000006ff */
[----:B------:R-:W-:Y:S02]  /*5d00*/  FSETP.NEU.FTZ.AND P0, PT, R23, R16, PT ;  /* 0x000000101700720b */ /* 0x000fe40003f1d000 */
[----:B------:R-:W-:Y:S02]  /*5d10*/  SEL R16, R21, RZ, P3 ;  /* 0x000000ff15107207 */ /* 0x000fe40001800000 */
[----:B------:R-:W-:Y:S02]  /*5d20*/  ISETP.NE.AND P1, PT, R20, RZ, P1 ;  /* 0x000000ff1400720c */ /* 0x000fe40000f25270 */
[----:B------:R-:W-:Y:S02]  /*5d30*/  SHF.R.U32.HI R16, RZ, R16, R11 ;  /* 0x00000010ff107219 */ /* 0x000fe4000001160b */
[----:B------:R-:W-:Y:S02]  /*5d40*/  PLOP3.LUT P0, PT, P0, P1, PT, 0xf8, 0x8f ;  /* 0x00000000008f781c */ /* 0x000fe40000703f70 */
[----:B------:R-:W-:-:S02]  /*5d50*/  SHF.R.U32.HI R20, RZ, 0x1, R16 ;  /* 0x00000001ff147819 */ /* 0x000fc40000011610 */
[----:B------:R-:W-:-:S04]  /*5d60*/  SEL R11, RZ, 0x1, !P0 ;  /* 0x00000001ff0b7807 */ /* 0x000fc80004000000 */
[----:B------:R-:W-:-:S04]  /*5d70*/  LOP3.LUT R11, R11, 0x1, R20, 0xf8, !PT ;  /* 0x000000010b0b7812 */ /* 0x000fc800078ef814 */
[----:B------:R-:W-:-:S04]  /*5d80*/  LOP3.LUT R11, R11, R16, RZ, 0xc0, !PT ;  /* 0x000000100b0b7212 */ /* 0x000fc800078ec0ff */
[----:B------:R-:W-:-:S04]  /*5d90*/  IADD3 R11, PT, PT, R20, R11, RZ ;  /* 0x0000000b140b7210 */ /* 0x000fc80007ffe0ff */
[----:B------:R-:W-:Y:S01]  /*5da0*/  LOP3.LUT R10, R11, R10, RZ, 0xfc, !PT ;  /* 0x0000000a0b0a7212 */ /* 0x000fe200078efcff */
[----:B------:R-:W-:Y:S06]  /*5db0*/  BRA `(.L_x_137) ;  /* 0x0000000000107947 */ /* 0x000fec0003800000 */
.L_x_136:
[----:B------:R-:W-:-:S04]  /*5dc0*/  LOP3.LUT R10, R10, 0x80000000, RZ, 0xc0, !PT ;  /* 0x800000000a0a7812 */ /* 0x000fc800078ec0ff */
[----:B------:R-:W-:Y:S01]  /*5dd0*/  LOP3.LUT R10, R10, 0x7f800000, RZ, 0xfc, !PT ;  /* 0x7f8000000a0a7812 */ /* 0x000fe200078efcff */
[----:B------:R-:W-:Y:S06]  /*5de0*/  BRA `(.L_x_137) ;  /* 0x0000000000047947 */ /* 0x000fec0003800000 */
.L_x_135:
[----:B------:R-:W-:-:S07]  /*5df0*/  LEA R10, R23, R10, 0x17 ;  /* 0x0000000a170a7211 */ /* 0x000fce00078eb8ff */
.L_x_137:
[----:B------:R-:W-:Y:S05]  /*5e00*/  BSYNC.RECONVERGENT B5 ;  /* 0x0000000000057941 */ /* 0x000fea0003800200 */
.L_x_134:
[----:B------:R-:W-:Y:S05]  /*5e10*/  BRA `(.L_x_138) ;  /* 0x0000000000207947 */ /* 0x000fea0003800000 */
.L_x_133:
[----:B------:R-:W-:-:S04]  /*5e20*/  LOP3.LUT R10, R21, 0x80000000, R10, 0x48, !PT ;  /* 0x80000000150a7812 */ /* 0x000fc800078e480a */
[----:B------:R-:W-:Y:S01]  /*5e30*/  LOP3.LUT R10, R10, 0x7f800000, RZ, 0xfc, !PT ;  /* 0x7f8000000a0a7812 */ /* 0x000fe200078efcff */
[----:B------:R-:W-:Y:S06]  /*5e40*/  BRA `(.L_x_138) ;  /* 0x0000000000147947 */ /* 0x000fec0003800000 */
.L_x_132:
[----:B------:R-:W-:Y:S01]  /*5e50*/  LOP3.LUT R10, R21, 0x80000000, R10, 0x48, !PT ;  /* 0x80000000150a7812 */ /* 0x000fe200078e480a */
[----:B------:R-:W-:Y:S06]  /*5e60*/  BRA `(.L_x_138) ;  /* 0x00000000000c7947 */ /* 0x000fec0003800000 */
.L_x_131:
[----:B------:R-:W0:Y:S01]  /*5e70*/  MUFU.RSQ R10, -QNAN ;  /* 0xffc00000000a7908 */ /* 0x000e220000001400 */
[----:B------:R-:W-:Y:S05]  /*5e80*/  BRA `(.L_x_138) ;  /* 0x0000000000047947 */ /* 0x000fea0003800000 */
.L_x_130:
[----:B------:R-:W-:-:S07]  /*5e90*/  FADD.FTZ R10, R10, R24 ;  /* 0x000000180a0a7221 */ /* 0x000fce0000010000 */
.L_x_138:
[----:B------:R-:W-:Y:S05]  /*5ea0*/  BSYNC.RECONVERGENT B4 ;  /* 0x0000000000047941 */ /* 0x000fea0003800200 */
.L_x_128:
[----:B------:R-:W-:Y:S02]  /*5eb0*/  HFMA2 R11, -RZ, RZ, 0, 0 ;  /* 0x00000000ff0b7431 */ /* 0x000fe400000001ff */
[----:B0-----:R-:W-:Y:S01]  /*5ec0*/  IMAD.MOV.U32 R16, RZ, RZ, R10 ;  /* 0x000000ffff107224 */ /* 0x001fe200078e000a */
[----:B------:R-:W-:-:S04]  /*5ed0*/  MOV R10, R8 ;  /* 0x00000008000a7202 */ /* 0x000fc80000000f00 */
[----:B------:R-:W-:Y:S05]  /*5ee0*/  RET.REL.NODEC R10 `(_Z6kernelILi128EEvPfS0_S0_l) ;  /* 0xffffffa00a447950 */ /* 0x000fea0003c3ffff */
.L_x_139:
[----:B------:R-:W-:-:S00]  /*5ef0*/  BRA `(.L_x_139) ;  /* 0xfffffffc00fc7947 */ /* 0x000fc0000383ffff */
[----:B------:R-:W-:-:S00]  /*5f00*/  NOP ;  /* 0x0000000000007918 */ /* 0x000fc00000000000 */
[----:B------:R-:W-:-:S00]  /*5f10*/  NOP ;  /* 0x0000000000007918 */ /* 0x000fc00000000000 */
[----:B------:R-:W-:-:S00]  /*5f20*/  NOP ;  /* 0x0000000000007918 */ /* 0x000fc00000000000 */
[----:B------:R-:W-:-:S00]  /*5f30*/  NOP ;  /* 0x0000000000007918 */ /* 0x000fc00000000000 */
[----:B------:R-:W-:-:S00]  /*5f40*/  NOP ;  /* 0x0000000000007918 */ /* 0x000fc00000000000 */
[----:B------:R-:W-:-:S00]  /*5f50*/  NOP ;  /* 0x0000000000007918 */ /* 0x000fc00000000000 */
[----:B------:R-:W-:-:S00]  /*5f60*/  NOP ;  /* 0x0000000000007918 */ /* 0x000fc00000000000 */
[----:B------:R-:W-:-:S00]  /*5f70*/  NOP ;  /* 0x0000000000007918 */ /* 0x000fc00000000000 */
.L_x_141:


//--------------------- .nv.global.init           --------------------------
	.section	.nv.global.init,"aw",@progbits
	.align	4
.nv.global.init:
	.type		mrg32k3aM1SubSeq,@object
	.size		mrg32k3aM1SubSeq,(mrg32k3aM2SubSeq - mrg32k3aM1SubSeq)
mrg32k3aM1SubSeq:
        /*0000*/ 	.byte	0x0b, 0xcc, 0xee, 0x04, 0x73, 0x29, 0x8b, 0x6f, 0xf6, 0x53, 0x03, 0xf6, 0x23, 0xf6, 0xea, 0xda
        /* <DEDUP_REMOVED lines=125> */
	.type		mrg32k3aM2SubSeq,@object
	.size		mrg32k3aM2SubSeq,(mrg32k3aM1 - mrg32k3aM2SubSeq)
mrg32k3aM2SubSeq:
        /* <DEDUP_REMOVED lines=126> */
	.type		mrg32k3aM1,@object
	.size		mrg32k3aM1,(mrg32k3aM1Seq - mrg32k3aM1)
mrg32k3aM1:
        /* <DEDUP_REMOVED lines=144> */
	.type		mrg32k3aM1Seq,@object
	.size		mrg32k3aM1Seq,(mrg32k3aM2 - mrg32k3aM1Seq)
mrg32k3aM1Seq:
        /* <DEDUP_REMOVED lines=144> */
	.type		mrg32k3aM2,@object
	.size		mrg32k3aM2,(mrg32k3aM2Seq - mrg32k3aM2)
mrg32k3aM2:
        /* <DEDUP_REMOVED lines=144> */
	.type		mrg32k3aM2Seq,@object
	.size		mrg32k3aM2Seq,(precalc_xorwow_matrix - mrg32k3aM2Seq)
mrg32k3aM2Seq:
        /* <DEDUP_REMOVED lines=144> */
	.type		precalc_xorwow_matrix,@object
	.size		precalc_xorwow_matrix,(precalc_xorwow_offset_matrix - precalc_xorwow_matrix)
precalc_xorwow_matrix:
        /* <DEDUP_REMOVED lines=6400> */
	.type		precalc_xorwow_offset_matrix,@object
	.size		precalc_xorwow_offset_matrix,(.L_1 - precalc_xorwow_offset_matrix)
precalc_xorwow_offset_matrix:
        /* <DEDUP_REMOVED lines=6400> */
.L_1:


//--------------------- .nv.shared._Z6kernelILi128EEvPfS0_S0_l --------------------------
	.section	.nv.shared._Z6kernelILi128EEvPfS0_S0_l,"aw",@nobits
	.sectionflags	@""
	.align	4
.nv.shared._Z6kernelILi128EEvPfS0_S0_l:
	.zero		2624


//--------------------- .nv.shared.reserved.0     --------------------------
	.section	.nv.shared.reserved.0,"aw",@nobits
	.weak		__nv_reservedSMEM_offset_0_alias
	.size		__nv_reservedSMEM_offset_0_alias, 0, 64
	.other		__nv_reservedSMEM_offset_0_alias,@"STO_CUDA_RESERVED_SHARED STV_DEFAULT"
__nv_reservedSMEM_offset_0_alias:
	.zero		0
	.zero		64


//--------------------- .nv.constant0._Z6kernelILi128EEvPfS0_S0_l --------------------------
	.section	.nv.constant0._Z6kernelILi128EEvPfS0_S0_l,"a",@progbits
	.sectionflags	@""
	.align	4
.nv.constant0._Z6kernelILi128EEvPfS0_S0_l:
	.zero		928


//--------------------- SYMBOLS --------------------------

	.type		.nv.reservedSmem.offset0,@object
	.size		.nv.reservedSmem.offset0,0x4
	.type		.nv.reservedSmem.cap,@object
	.size		.nv.reservedSmem.cap,0x4
